//
// Generated by NVIDIA NVVM Compiler
//
// Compiler Build ID: CL-36424714
// Cuda compilation tools, release 13.0, V13.0.88
// Based on NVVM 20.0.0
//

.version 9.0
.target sm_100
.address_size 64

	// .globl	_Z14assignClustersPhS_S_PiS_S_S_
.const .align 4 .u32 d_k;
.const .align 4 .u32 d_pixelCount;

.visible .entry _Z14assignClustersPhS_S_PiS_S_S_(
	.param .u64 .ptr .align 1 _Z14assignClustersPhS_S_PiS_S_S__param_0,
	.param .u64 .ptr .align 1 _Z14assignClustersPhS_S_PiS_S_S__param_1,
	.param .u64 .ptr .align 1 _Z14assignClustersPhS_S_PiS_S_S__param_2,
	.param .u64 .ptr .align 1 _Z14assignClustersPhS_S_PiS_S_S__param_3,
	.param .u64 .ptr .align 1 _Z14assignClustersPhS_S_PiS_S_S__param_4,
	.param .u64 .ptr .align 1 _Z14assignClustersPhS_S_PiS_S_S__param_5,
	.param .u64 .ptr .align 1 _Z14assignClustersPhS_S_PiS_S_S__param_6
)
{
	.reg .pred 	%p<49>;
	.reg .b32 	%r<92>;
	.reg .b32 	%f<208>;
	.reg .b64 	%rd<27>;
	.reg .b64 	%fd<14>;

	ld.param.u64 	%rd1, [_Z14assignClustersPhS_S_PiS_S_S__param_0];
	ld.param.u64 	%rd3, [_Z14assignClustersPhS_S_PiS_S_S__param_2];
	ld.param.u64 	%rd4, [_Z14assignClustersPhS_S_PiS_S_S__param_3];
	ld.param.u64 	%rd5, [_Z14assignClustersPhS_S_PiS_S_S__param_4];
	mov.u32 	%r23, %tid.x;
	mov.u32 	%r24, %ctaid.x;
	mov.u32 	%r25, %ntid.x;
	mov.u32 	%r26, %tid.y;
	mov.u32 	%r27, %ctaid.y;
	mov.u32 	%r28, %ntid.y;
	mad.lo.s32 	%r29, %r27, %r28, %r26;
	mov.u32 	%r30, %nctaid.x;
	mad.lo.s32 	%r31, %r29, %r30, %r24;
	mad.lo.s32 	%r1, %r31, %r25, %r23;
	ld.const.u32 	%r32, [d_pixelCount];
	setp.ge.s32 	%p2, %r1, %r32;
	@%p2 bra 	$L__BB0_9;
	ld.const.u32 	%r2, [d_k];
	setp.lt.s32 	%p3, %r2, 1;
	@%p3 bra 	$L__BB0_8;
	ld.param.u64 	%rd26, [_Z14assignClustersPhS_S_PiS_S_S__param_6];
	ld.param.u64 	%rd25, [_Z14assignClustersPhS_S_PiS_S_S__param_5];
	ld.param.u64 	%rd24, [_Z14assignClustersPhS_S_PiS_S_S__param_1];
	cvt.s64.s32 	%rd8, %r1;
	cvta.to.global.u64 	%rd9, %rd1;
	add.s64 	%rd10, %rd9, %rd8;
	ld.global.u8 	%r37, [%rd10];
	cvta.to.global.u64 	%rd11, %rd5;
	add.s64 	%rd12, %rd11, %rd8;
	ld.global.u8 	%r38, [%rd12];
	sub.s32 	%r3, %r37, %r38;
	cvt.rn.f32.s32 	%f13, %r3;
	abs.f32 	%f1, %f13;
	setp.lt.f32 	%p4, %f1, 0f00800000;
	mul.f32 	%f14, %f1, 0f4B800000;
	selp.f32 	%f15, %f14, %f1, %p4;
	selp.f32 	%f16, 0fC1C00000, 0f00000000, %p4;
	mov.b32 	%r39, %f15;
	add.s32 	%r40, %r39, -1060439283;
	and.b32  	%r41, %r40, -8388608;
	sub.s32 	%r42, %r39, %r41;
	mov.b32 	%f17, %r42;
	cvt.rn.f32.s32 	%f18, %r41;
	fma.rn.f32 	%f19, %f18, 0f34000000, %f16;
	add.f32 	%f20, %f17, 0fBF800000;
	add.f32 	%f21, %f17, 0f3F800000;
	rcp.approx.ftz.f32 	%f22, %f21;
	add.f32 	%f23, %f20, %f20;
	mul.f32 	%f24, %f23, %f22;
	mul.f32 	%f25, %f24, %f24;
	sub.f32 	%f26, %f20, %f24;
	add.f32 	%f27, %f26, %f26;
	neg.f32 	%f28, %f24;
	fma.rn.f32 	%f29, %f28, %f20, %f27;
	mul.rn.f32 	%f30, %f22, %f29;
	fma.rn.f32 	%f31, %f25, 0f3A2C32E4, 0f3B52E7DB;
	fma.rn.f32 	%f32, %f31, %f25, 0f3C93BB73;
	fma.rn.f32 	%f33, %f32, %f25, 0f3DF6384F;
	mul.rn.f32 	%f34, %f33, %f25;
	fma.rn.f32 	%f35, %f24, 0f3FB8AA3B, %f19;
	sub.f32 	%f36, %f19, %f35;
	fma.rn.f32 	%f37, %f24, 0f3FB8AA3B, %f36;
	fma.rn.f32 	%f38, %f30, 0f3FB8AA3B, %f37;
	fma.rn.f32 	%f39, %f24, 0f32A55E34, %f38;
	mul.f32 	%f40, %f34, 0f40400000;
	fma.rn.f32 	%f41, %f40, %f30, %f39;
	fma.rn.f32 	%f42, %f34, %f24, %f41;
	add.rn.f32 	%f43, %f35, %f42;
	neg.f32 	%f44, %f35;
	add.rn.f32 	%f45, %f43, %f44;
	neg.f32 	%f46, %f45;
	add.rn.f32 	%f47, %f42, %f46;
	mov.f32 	%f48, 0f40000000;
	mul.rn.f32 	%f49, %f43, %f48;
	neg.f32 	%f50, %f49;
	fma.rn.f32 	%f51, %f43, 0f40000000, %f50;
	fma.rn.f32 	%f52, %f47, 0f40000000, %f51;
	cvt.rni.f32.f32 	%f53, %f49;
	sub.f32 	%f54, %f49, %f53;
	add.f32 	%f55, %f54, %f52;
	fma.rn.f32 	%f56, %f55, 0f391FCB8E, 0f3AAF85ED;
	fma.rn.f32 	%f57, %f56, %f55, 0f3C1D9856;
	fma.rn.f32 	%f58, %f57, %f55, 0f3D6357BB;
	fma.rn.f32 	%f59, %f58, %f55, 0f3E75FDEC;
	fma.rn.f32 	%f60, %f59, %f55, 0f3F317218;
	fma.rn.f32 	%f61, %f60, %f55, 0f3F800000;
	cvt.rzi.s32.f32 	%r43, %f53;
	setp.gt.f32 	%p5, %f53, 0f00000000;
	selp.b32 	%r44, 0, -2097152000, %p5;
	add.s32 	%r45, %r44, 2130706432;
	mov.b32 	%f62, %r45;
	mul.f32 	%f63, %f61, %f62;
	shl.b32 	%r46, %r43, 23;
	sub.s32 	%r47, %r46, %r44;
	mov.b32 	%f64, %r47;
	mul.f32 	%f65, %f63, %f64;
	abs.f32 	%f66, %f49;
	setp.gt.f32 	%p6, %f66, 0f43180000;
	setp.lt.f32 	%p7, %f49, 0f00000000;
	selp.f32 	%f67, 0f00000000, 0f7F800000, %p7;
	selp.f32 	%f2, %f67, %f65, %p6;
	shl.b32 	%r48, %r3, 1;
	cvt.rn.f32.s32 	%f68, %r48;
	mov.b32 	%r49, %f68;
	and.b32  	%r50, %r49, 2147483647;
	mov.b32 	%f3, %r50;
	add.rn.f32 	%f4, %f13, %f48;
	cvta.to.global.u64 	%rd13, %rd24;
	add.s64 	%rd14, %rd13, %rd8;
	ld.global.u8 	%r51, [%rd14];
	cvta.to.global.u64 	%rd15, %rd25;
	add.s64 	%rd16, %rd15, %rd8;
	ld.global.u8 	%r52, [%rd16];
	sub.s32 	%r4, %r51, %r52;
	cvt.rn.f32.s32 	%f69, %r4;
	abs.f32 	%f70, %f69;
	setp.lt.f32 	%p8, %f70, 0f00800000;
	mul.f32 	%f71, %f70, 0f4B800000;
	selp.f32 	%f72, %f71, %f70, %p8;
	selp.f32 	%f73, 0fC1C00000, 0f00000000, %p8;
	mov.b32 	%r53, %f72;
	add.s32 	%r54, %r53, -1060439283;
	and.b32  	%r55, %r54, -8388608;
	sub.s32 	%r56, %r53, %r55;
	mov.b32 	%f74, %r56;
	cvt.rn.f32.s32 	%f75, %r55;
	fma.rn.f32 	%f76, %f75, 0f34000000, %f73;
	add.f32 	%f77, %f74, 0fBF800000;
	add.f32 	%f78, %f74, 0f3F800000;
	rcp.approx.ftz.f32 	%f79, %f78;
	add.f32 	%f80, %f77, %f77;
	mul.f32 	%f81, %f80, %f79;
	mul.f32 	%f82, %f81, %f81;
	sub.f32 	%f83, %f77, %f81;
	add.f32 	%f84, %f83, %f83;
	neg.f32 	%f85, %f81;
	fma.rn.f32 	%f86, %f85, %f77, %f84;
	mul.rn.f32 	%f87, %f79, %f86;
	fma.rn.f32 	%f88, %f82, 0f3A2C32E4, 0f3B52E7DB;
	fma.rn.f32 	%f89, %f88, %f82, 0f3C93BB73;
	fma.rn.f32 	%f90, %f89, %f82, 0f3DF6384F;
	mul.rn.f32 	%f91, %f90, %f82;
	fma.rn.f32 	%f92, %f81, 0f3FB8AA3B, %f76;
	sub.f32 	%f93, %f76, %f92;
	fma.rn.f32 	%f94, %f81, 0f3FB8AA3B, %f93;
	fma.rn.f32 	%f95, %f87, 0f3FB8AA3B, %f94;
	fma.rn.f32 	%f96, %f81, 0f32A55E34, %f95;
	mul.f32 	%f97, %f91, 0f40400000;
	fma.rn.f32 	%f98, %f97, %f87, %f96;
	fma.rn.f32 	%f99, %f91, %f81, %f98;
	add.rn.f32 	%f100, %f92, %f99;
	neg.f32 	%f101, %f92;
	add.rn.f32 	%f102, %f100, %f101;
	neg.f32 	%f103, %f102;
	add.rn.f32 	%f104, %f99, %f103;
	mul.rn.f32 	%f105, %f100, %f48;
	neg.f32 	%f106, %f105;
	fma.rn.f32 	%f107, %f100, 0f40000000, %f106;
	fma.rn.f32 	%f108, %f104, 0f40000000, %f107;
	cvt.rni.f32.f32 	%f109, %f105;
	sub.f32 	%f110, %f105, %f109;
	add.f32 	%f111, %f110, %f108;
	fma.rn.f32 	%f112, %f111, 0f391FCB8E, 0f3AAF85ED;
	fma.rn.f32 	%f113, %f112, %f111, 0f3C1D9856;
	fma.rn.f32 	%f114, %f113, %f111, 0f3D6357BB;
	fma.rn.f32 	%f115, %f114, %f111, 0f3E75FDEC;
	fma.rn.f32 	%f116, %f115, %f111, 0f3F317218;
	fma.rn.f32 	%f117, %f116, %f111, 0f3F800000;
	cvt.rzi.s32.f32 	%r57, %f109;
	setp.gt.f32 	%p9, %f109, 0f00000000;
	selp.b32 	%r58, 0, -2097152000, %p9;
	add.s32 	%r59, %r58, 2130706432;
	mov.b32 	%f118, %r59;
	mul.f32 	%f119, %f117, %f118;
	shl.b32 	%r60, %r57, 23;
	sub.s32 	%r61, %r60, %r58;
	mov.b32 	%f120, %r61;
	mul.f32 	%f121, %f119, %f120;
	abs.f32 	%f122, %f105;
	setp.gt.f32 	%p10, %f122, 0f43180000;
	setp.lt.f32 	%p11, %f105, 0f00000000;
	selp.f32 	%f123, 0f00000000, 0f7F800000, %p11;
	selp.f32 	%f6, %f123, %f121, %p10;
	setp.eq.s32 	%p12, %r4, 0;
	setp.eq.f32 	%p13, %f70, 0f7F800000;
	or.pred  	%p1, %p12, %p13;
	shl.b32 	%r62, %r4, 1;
	cvt.rn.f32.s32 	%f124, %r62;
	mov.b32 	%r63, %f124;
	and.b32  	%r64, %r63, 2147483647;
	mov.b32 	%f7, %r64;
	add.rn.f32 	%f8, %f69, %f48;
	cvta.to.global.u64 	%rd17, %rd3;
	add.s64 	%rd18, %rd17, %rd8;
	ld.global.u8 	%r65, [%rd18];
	cvta.to.global.u64 	%rd19, %rd26;
	add.s64 	%rd20, %rd19, %rd8;
	ld.global.u8 	%r66, [%rd20];
	sub.s32 	%r5, %r65, %r66;
	cvt.rn.f32.s32 	%f125, %r5;
	abs.f32 	%f9, %f125;
	setp.lt.f32 	%p14, %f9, 0f00800000;
	mul.f32 	%f126, %f9, 0f4B800000;
	selp.f32 	%f127, %f126, %f9, %p14;
	selp.f32 	%f128, 0fC1C00000, 0f00000000, %p14;
	mov.b32 	%r67, %f127;
	add.s32 	%r68, %r67, -1060439283;
	and.b32  	%r69, %r68, -8388608;
	sub.s32 	%r70, %r67, %r69;
	mov.b32 	%f129, %r70;
	cvt.rn.f32.s32 	%f130, %r69;
	fma.rn.f32 	%f131, %f130, 0f34000000, %f128;
	add.f32 	%f132, %f129, 0fBF800000;
	add.f32 	%f133, %f129, 0f3F800000;
	rcp.approx.ftz.f32 	%f134, %f133;
	add.f32 	%f135, %f132, %f132;
	mul.f32 	%f136, %f135, %f134;
	mul.f32 	%f137, %f136, %f136;
	sub.f32 	%f138, %f132, %f136;
	add.f32 	%f139, %f138, %f138;
	neg.f32 	%f140, %f136;
	fma.rn.f32 	%f141, %f140, %f132, %f139;
	mul.rn.f32 	%f142, %f134, %f141;
	fma.rn.f32 	%f143, %f137, 0f3A2C32E4, 0f3B52E7DB;
	fma.rn.f32 	%f144, %f143, %f137, 0f3C93BB73;
	fma.rn.f32 	%f145, %f144, %f137, 0f3DF6384F;
	mul.rn.f32 	%f146, %f145, %f137;
	fma.rn.f32 	%f147, %f136, 0f3FB8AA3B, %f131;
	sub.f32 	%f148, %f131, %f147;
	fma.rn.f32 	%f149, %f136, 0f3FB8AA3B, %f148;
	fma.rn.f32 	%f150, %f142, 0f3FB8AA3B, %f149;
	fma.rn.f32 	%f151, %f136, 0f32A55E34, %f150;
	mul.f32 	%f152, %f146, 0f40400000;
	fma.rn.f32 	%f153, %f152, %f142, %f151;
	fma.rn.f32 	%f154, %f146, %f136, %f153;
	add.rn.f32 	%f155, %f147, %f154;
	neg.f32 	%f156, %f147;
	add.rn.f32 	%f157, %f155, %f156;
	neg.f32 	%f158, %f157;
	add.rn.f32 	%f159, %f154, %f158;
	mul.rn.f32 	%f160, %f155, %f48;
	neg.f32 	%f161, %f160;
	fma.rn.f32 	%f162, %f155, 0f40000000, %f161;
	fma.rn.f32 	%f163, %f159, 0f40000000, %f162;
	cvt.rni.f32.f32 	%f164, %f160;
	sub.f32 	%f165, %f160, %f164;
	add.f32 	%f166, %f165, %f163;
	fma.rn.f32 	%f167, %f166, 0f391FCB8E, 0f3AAF85ED;
	fma.rn.f32 	%f168, %f167, %f166, 0f3C1D9856;
	fma.rn.f32 	%f169, %f168, %f166, 0f3D6357BB;
	fma.rn.f32 	%f170, %f169, %f166, 0f3E75FDEC;
	fma.rn.f32 	%f171, %f170, %f166, 0f3F317218;
	fma.rn.f32 	%f172, %f171, %f166, 0f3F800000;
	cvt.rzi.s32.f32 	%r71, %f164;
	setp.gt.f32 	%p15, %f164, 0f00000000;
	selp.b32 	%r72, 0, -2097152000, %p15;
	add.s32 	%r73, %r72, 2130706432;
	mov.b32 	%f173, %r73;
	mul.f32 	%f174, %f172, %f173;
	shl.b32 	%r74, %r71, 23;
	sub.s32 	%r75, %r74, %r72;
	mov.b32 	%f175, %r75;
	mul.f32 	%f176, %f174, %f175;
	abs.f32 	%f177, %f160;
	setp.gt.f32 	%p16, %f177, 0f43180000;
	setp.lt.f32 	%p17, %f160, 0f00000000;
	selp.f32 	%f178, 0f00000000, 0f7F800000, %p17;
	selp.f32 	%f10, %f178, %f176, %p16;
	shl.b32 	%r76, %r5, 1;
	cvt.rn.f32.s32 	%f179, %r76;
	mov.b32 	%r77, %f179;
	and.b32  	%r78, %r77, 2147483647;
	mov.b32 	%f11, %r78;
	add.rn.f32 	%f12, %f125, %f48;
	and.b32  	%r6, %r2, 3;
	setp.lt.u32 	%p18, %r2, 4;
	mov.f64 	%fd12, 0d0000000000000000;
	mov.b32 	%r89, 0;
	@%p18 bra 	$L__BB0_5;
	setp.nan.f32 	%p19, %f9, %f9;
	setp.eq.s32 	%p20, %r5, 1;
	setp.nan.f32 	%p21, %f70, %f70;
	setp.eq.s32 	%p22, %r4, 1;
	setp.nan.f32 	%p23, %f1, %f1;
	setp.eq.s32 	%p24, %r3, 1;
	and.b32  	%r89, %r2, 2147483644;
	setp.eq.s32 	%p25, %r3, 0;
	setp.eq.f32 	%p26, %f1, 0f7F800000;
	selp.f32 	%f180, %f3, %f2, %p26;
	selp.f32 	%f181, %f3, %f180, %p25;
	selp.f32 	%f182, %f4, %f181, %p23;
	selp.f32 	%f183, 0f3F800000, %f182, %p24;
	selp.f32 	%f184, %f7, %f6, %p1;
	selp.f32 	%f185, %f8, %f184, %p21;
	selp.f32 	%f186, 0f3F800000, %f185, %p22;
	add.f32 	%f187, %f183, %f186;
	setp.eq.s32 	%p27, %r5, 0;
	setp.eq.f32 	%p28, %f9, 0f7F800000;
	selp.f32 	%f188, %f11, %f10, %p28;
	selp.f32 	%f189, %f11, %f188, %p27;
	selp.f32 	%f190, %f12, %f189, %p19;
	selp.f32 	%f191, 0f3F800000, %f190, %p20;
	add.f32 	%f192, %f187, %f191;
	sqrt.rn.f32 	%f193, %f192;
	cvt.f64.f32 	%fd1, %f193;
	mov.f64 	%fd12, 0d0000000000000000;
	mov.b32 	%r83, 0;
$L__BB0_4:
	setp.gt.f64 	%p29, %fd12, %fd1;
	setp.eq.s32 	%p30, %r83, 0;
	or.pred  	%p31, %p30, %p29;
	selp.f64 	%fd10, %fd1, %fd12, %p31;
	selp.b32 	%r81, %r83, %r91, %p31;
	setp.gt.f64 	%p32, %fd10, %fd1;
	selp.f64 	%fd12, %fd1, %fd10, %p32;
	add.s32 	%r82, %r83, 1;
	selp.b32 	%r91, %r82, %r81, %p32;
	add.s32 	%r83, %r83, 4;
	setp.ne.s32 	%p33, %r83, %r89;
	@%p33 bra 	$L__BB0_4;
$L__BB0_5:
	setp.eq.s32 	%p34, %r6, 0;
	@%p34 bra 	$L__BB0_8;
	setp.nan.f32 	%p35, %f9, %f9;
	setp.eq.s32 	%p36, %r5, 1;
	setp.nan.f32 	%p37, %f70, %f70;
	setp.eq.s32 	%p38, %r4, 1;
	setp.nan.f32 	%p39, %f1, %f1;
	setp.eq.s32 	%p40, %r3, 1;
	setp.eq.s32 	%p41, %r3, 0;
	setp.eq.f32 	%p42, %f1, 0f7F800000;
	selp.f32 	%f194, %f3, %f2, %p42;
	selp.f32 	%f195, %f3, %f194, %p41;
	selp.f32 	%f196, %f4, %f195, %p39;
	selp.f32 	%f197, 0f3F800000, %f196, %p40;
	selp.f32 	%f198, %f7, %f6, %p1;
	selp.f32 	%f199, %f8, %f198, %p37;
	selp.f32 	%f200, 0f3F800000, %f199, %p38;
	add.f32 	%f201, %f197, %f200;
	setp.eq.s32 	%p43, %r5, 0;
	setp.eq.f32 	%p44, %f9, 0f7F800000;
	selp.f32 	%f202, %f11, %f10, %p44;
	selp.f32 	%f203, %f11, %f202, %p43;
	selp.f32 	%f204, %f12, %f203, %p35;
	selp.f32 	%f205, 0f3F800000, %f204, %p36;
	add.f32 	%f206, %f201, %f205;
	sqrt.rn.f32 	%f207, %f206;
	cvt.f64.f32 	%fd5, %f207;
	neg.s32 	%r88, %r6;
$L__BB0_7:
	.pragma "nounroll";
	setp.gt.f64 	%p45, %fd12, %fd5;
	setp.eq.s32 	%p46, %r89, 0;
	or.pred  	%p47, %p46, %p45;
	selp.f64 	%fd12, %fd5, %fd12, %p47;
	selp.b32 	%r91, %r89, %r91, %p47;
	add.s32 	%r89, %r89, 1;
	add.s32 	%r88, %r88, 1;
	setp.ne.s32 	%p48, %r88, 0;
	@%p48 bra 	$L__BB0_7;
$L__BB0_8:
	cvta.to.global.u64 	%rd21, %rd4;
	mul.wide.s32 	%rd22, %r1, 4;
	add.s64 	%rd23, %rd21, %rd22;
	st.global.u32 	[%rd23], %r91;
$L__BB0_9:
	ret;

}
	// .globl	_Z11sumClustersPhS_S_PiS0_S0_S0_S0_
.visible .entry _Z11sumClustersPhS_S_PiS0_S0_S0_S0_(
	.param .u64 .ptr .align 1 _Z11sumClustersPhS_S_PiS0_S0_S0_S0__param_0,
	.param .u64 .ptr .align 1 _Z11sumClustersPhS_S_PiS0_S0_S0_S0__param_1,
	.param .u64 .ptr .align 1 _Z11sumClustersPhS_S_PiS0_S0_S0_S0__param_2,
	.param .u64 .ptr .align 1 _Z11sumClustersPhS_S_PiS0_S0_S0_S0__param_3,
	.param .u64 .ptr .align 1 _Z11sumClustersPhS_S_PiS0_S0_S0_S0__param_4,
	.param .u64 .ptr .align 1 _Z11sumClustersPhS_S_PiS0_S0_S0_S0__param_5,
	.param .u64 .ptr .align 1 _Z11sumClustersPhS_S_PiS0_S0_S0_S0__param_6,
	.param .u64 .ptr .align 1 _Z11sumClustersPhS_S_PiS0_S0_S0_S0__param_7
)
{
	.reg .pred 	%p<2>;
	.reg .b32 	%r<20>;
	.reg .b64 	%rd<30>;

	ld.param.u64 	%rd2, [_Z11sumClustersPhS_S_PiS0_S0_S0_S0__param_1];
	ld.param.u64 	%rd4, [_Z11sumClustersPhS_S_PiS0_S0_S0_S0__param_3];
	ld.param.u64 	%rd5, [_Z11sumClustersPhS_S_PiS0_S0_S0_S0__param_4];
	ld.param.u64 	%rd6, [_Z11sumClustersPhS_S_PiS0_S0_S0_S0__param_5];
	ld.param.u64 	%rd7, [_Z11sumClustersPhS_S_PiS0_S0_S0_S0__param_6];
	ld.param.u64 	%rd8, [_Z11sumClustersPhS_S_PiS0_S0_S0_S0__param_7];
	mov.u32 	%r2, %tid.x;
	mov.u32 	%r3, %ctaid.x;
	mov.u32 	%r4, %ntid.x;
	mov.u32 	%r5, %tid.y;
	mov.u32 	%r6, %ctaid.y;
	mov.u32 	%r7, %ntid.y;
	mad.lo.s32 	%r8, %r6, %r7, %r5;
	mov.u32 	%r9, %nctaid.x;
	mad.lo.s32 	%r10, %r8, %r9, %r3;
	mad.lo.s32 	%r1, %r10, %r4, %r2;
	ld.const.u32 	%r11, [d_pixelCount];
	setp.ge.s32 	%p1, %r1, %r11;
	@%p1 bra 	$L__BB1_2;
	ld.param.u64 	%rd29, [_Z11sumClustersPhS_S_PiS0_S0_S0_S0__param_2];
	ld.param.u64 	%rd28, [_Z11sumClustersPhS_S_PiS0_S0_S0_S0__param_0];
	cvta.to.global.u64 	%rd9, %rd4;
	cvta.to.global.u64 	%rd10, %rd28;
	cvta.to.global.u64 	%rd11, %rd2;
	cvta.to.global.u64 	%rd12, %rd29;
	cvta.to.global.u64 	%rd13, %rd5;
	cvta.to.global.u64 	%rd14, %rd6;
	cvta.to.global.u64 	%rd15, %rd7;
	cvta.to.global.u64 	%rd16, %rd8;
	cvt.s64.s32 	%rd17, %r1;
	mul.wide.s32 	%rd18, %r1, 4;
	add.s64 	%rd19, %rd9, %rd18;
	ld.global.u32 	%r12, [%rd19];
	add.s64 	%rd20, %rd10, %rd17;
	ld.global.u8 	%r13, [%rd20];
	add.s64 	%rd21, %rd11, %rd17;
	ld.global.u8 	%r14, [%rd21];
	add.s64 	%rd22, %rd12, %rd17;
	ld.global.u8 	%r15, [%rd22];
	mul.wide.s32 	%rd23, %r12, 4;
	add.s64 	%rd24, %rd13, %rd23;
	atom.global.add.u32 	%r16, [%rd24], %r13;
	add.s64 	%rd25, %rd14, %rd23;
	atom.global.add.u32 	%r17, [%rd25], %r14;
	add.s64 	%rd26, %rd15, %rd23;
	atom.global.add.u32 	%r18, [%rd26], %r15;
	add.s64 	%rd27, %rd16, %rd23;
	atom.global.add.u32 	%r19, [%rd27], 1;
$L__BB1_2:
	ret;

}
	// .globl	_Z16clearClusterInfoPiS_S_S_
.visible .entry _Z16clearClusterInfoPiS_S_S_(
	.param .u64 .ptr .align 1 _Z16clearClusterInfoPiS_S_S__param_0,
	.param .u64 .ptr .align 1 _Z16clearClusterInfoPiS_S_S__param_1,
	.param .u64 .ptr .align 1 _Z16clearClusterInfoPiS_S_S__param_2,
	.param .u64 .ptr .align 1 _Z16clearClusterInfoPiS_S_S__param_3
)
{
	.reg .pred 	%p<2>;
	.reg .b32 	%r<4>;
	.reg .b64 	%rd<14>;

	ld.param.u64 	%rd1, [_Z16clearClusterInfoPiS_S_S__param_0];
	ld.param.u64 	%rd2, [_Z16clearClusterInfoPiS_S_S__param_1];
	ld.param.u64 	%rd3, [_Z16clearClusterInfoPiS_S_S__param_2];
	ld.param.u64 	%rd4, [_Z16clearClusterInfoPiS_S_S__param_3];
	mov.u32 	%r1, %tid.x;
	ld.const.u32 	%r2, [d_k];
	setp.ge.s32 	%p1, %r1, %r2;
	@%p1 bra 	$L__BB2_2;
	cvta.to.global.u64 	%rd5, %rd1;
	cvta.to.global.u64 	%rd6, %rd2;
	cvta.to.global.u64 	%rd7, %rd3;
	cvta.to.global.u64 	%rd8, %rd4;
	mul.wide.u32 	%rd9, %r1, 4;
	add.s64 	%rd10, %rd5, %rd9;
	mov.b32 	%r3, 0;
	st.global.u32 	[%rd10], %r3;
	add.s64 	%rd11, %rd6, %rd9;
	st.global.u32 	[%rd11], %r3;
	add.s64 	%rd12, %rd7, %rd9;
	st.global.u32 	[%rd12], %r3;
	add.s64 	%rd13, %rd8, %rd9;
	st.global.u32 	[%rd13], %r3;
$L__BB2_2:
	ret;

}
	// .globl	_Z18calculateCentroidsPhS_S_PiS0_S0_S0_
.visible .entry _Z18calculateCentroidsPhS_S_PiS0_S0_S0_(
	.param .u64 .ptr .align 1 _Z18calculateCentroidsPhS_S_PiS0_S0_S0__param_0,
	.param .u64 .ptr .align 1 _Z18calculateCentroidsPhS_S_PiS0_S0_S0__param_1,
	.param .u64 .ptr .align 1 _Z18calculateCentroidsPhS_S_PiS0_S0_S0__param_2,
	.param .u64 .ptr .align 1 _Z18calculateCentroidsPhS_S_PiS0_S0_S0__param_3,
	.param .u64 .ptr .align 1 _Z18calculateCentroidsPhS_S_PiS0_S0_S0__param_4,
	.param .u64 .ptr .align 1 _Z18calculateCentroidsPhS_S_PiS0_S0_S0__param_5,
	.param .u64 .ptr .align 1 _Z18calculateCentroidsPhS_S_PiS0_S0_S0__param_6
)
{
	.reg .pred 	%p<2>;
	.reg .b32 	%r<10>;
	.reg .b64 	%rd<24>;

	ld.param.u64 	%rd1, [_Z18calculateCentroidsPhS_S_PiS0_S0_S0__param_0];
	ld.param.u64 	%rd2, [_Z18calculateCentroidsPhS_S_PiS0_S0_S0__param_1];
	ld.param.u64 	%rd3, [_Z18calculateCentroidsPhS_S_PiS0_S0_S0__param_2];
	ld.param.u64 	%rd4, [_Z18calculateCentroidsPhS_S_PiS0_S0_S0__param_3];
	ld.param.u64 	%rd5, [_Z18calculateCentroidsPhS_S_PiS0_S0_S0__param_4];
	ld.param.u64 	%rd6, [_Z18calculateCentroidsPhS_S_PiS0_S0_S0__param_5];
	ld.param.u64 	%rd7, [_Z18calculateCentroidsPhS_S_PiS0_S0_S0__param_6];
	mov.u32 	%r1, %tid.x;
	ld.const.u32 	%r2, [d_k];
	setp.ge.s32 	%p1, %r1, %r2;
	@%p1 bra 	$L__BB3_2;
	cvta.to.global.u64 	%rd8, %rd7;
	cvta.to.global.u64 	%rd9, %rd4;
	cvta.to.global.u64 	%rd10, %rd1;
	cvta.to.global.u64 	%rd11, %rd5;
	cvta.to.global.u64 	%rd12, %rd2;
	cvta.to.global.u64 	%rd13, %rd6;
	cvta.to.global.u64 	%rd14, %rd3;
	cvt.u64.u32 	%rd15, %r1;
	mul.wide.u32 	%rd16, %r1, 4;
	add.s64 	%rd17, %rd8, %rd16;
	ld.global.u32 	%r3, [%rd17];
	add.s64 	%rd18, %rd9, %rd16;
	ld.global.u32 	%r4, [%rd18];
	div.s32 	%r5, %r4, %r3;
	add.s64 	%rd19, %rd10, %rd15;
	st.global.u8 	[%rd19], %r5;
	add.s64 	%rd20, %rd11, %rd16;
	ld.global.u32 	%r6, [%rd20];
	div.s32 	%r7, %r6, %r3;
	add.s64 	%rd21, %rd12, %rd15;
	st.global.u8 	[%rd21], %r7;
	add.s64 	%rd22, %rd13, %rd16;
	ld.global.u32 	%r8, [%rd22];
	div.s32 	%r9, %r8, %r3;
	add.s64 	%rd23, %rd14, %rd15;
	st.global.u8 	[%rd23], %r9;
$L__BB3_2:
	ret;

}


// ===== COMPILED SASS (sm_100) =====

	.target	sm_100

	.elftype	@"ET_EXEC"


//--------------------- .note.nv.tkinfo           --------------------------
	.section	.note.nv.tkinfo,"",@"SHT_NOTE"
	.sectionflags	@"SHF_NOTE_NV_TKINFO"
	.tkinfo
        /*0018*/ 	.word	0x00000002
        /*0030*/ 	.string	""
        /*0030*/ 	.string	"ptxas"
        /*0030*/ 	.string	"Cuda compilation tools, release 13.0, V13.0.88"
        /*0030*/ 	.string	"Build cuda_13.0.r13.0/compiler.36424714_0"
        /*0030*/ 	.string	"-arch sm_100 -m 64 "



//--------------------- .note.nv.cuinfo           --------------------------
	.section	.note.nv.cuinfo,"",@"SHT_NOTE"
	.sectionflags	@"SHF_NOTE_NV_CUINFO"
        /*0018*/ 	.short	0x0002
        /*001a*/ 	.short	0x0064
        /*001c*/ 	.short	0x0082
	.zero		2


//--------------------- .nv.info                  --------------------------
	.section	.nv.info,"",@"SHT_CUDA_INFO"
	.align	4


	//----- nvinfo : EIATTR_REGCOUNT
	.align		4
        /*0000*/ 	.byte	0x04, 0x2f
        /*0002*/ 	.short	(.L_3 - .L_2)
	.align		4
.L_2:
        /*0004*/ 	.word	index@(_Z14assignClustersPhS_S_PiS_S_S_)
        /*0008*/ 	.word	0x0000001f


	//----- nvinfo : EIATTR_FRAME_SIZE
	.align		4
.L_3:
        /*000c*/ 	.byte	0x04, 0x11
        /*000e*/ 	.short	(.L_5 - .L_4)
	.align		4
.L_4:
        /*0010*/ 	.word	index@($__internal_0_$__cuda_sm20_sqrt_rn_f32_slowpath)
        /*0014*/ 	.word	0x00000000


	//----- nvinfo : EIATTR_FRAME_SIZE
	.align		4
.L_5:
        /*0018*/ 	.byte	0x04, 0x11
        /*001a*/ 	.short	(.L_7 - .L_6)
	.align		4
.L_6:
        /*001c*/ 	.word	index@(_Z14assignClustersPhS_S_PiS_S_S_)
        /*0020*/ 	.word	0x00000000


	//----- nvinfo : EIATTR_REGCOUNT
	.align		4
.L_7:
        /*0024*/ 	.byte	0x04, 0x2f
        /*0026*/ 	.short	(.L_9 - .L_8)
	.align		4
.L_8:
        /*0028*/ 	.word	index@(_Z11sumClustersPhS_S_PiS0_S0_S0_S0_)
        /*002c*/ 	.word	0x00000016


	//----- nvinfo : EIATTR_FRAME_SIZE
	.align		4
.L_9:
        /*0030*/ 	.byte	0x04, 0x11
        /*0032*/ 	.short	(.L_11 - .L_10)
	.align		4
.L_10:
        /*0034*/ 	.word	index@(_Z11sumClustersPhS_S_PiS0_S0_S0_S0_)
        /*0038*/ 	.word	0x00000000


	//----- nvinfo : EIATTR_REGCOUNT
	.align		4
.L_11:
        /*003c*/ 	.byte	0x04, 0x2f
        /*003e*/ 	.short	(.L_13 - .L_12)
	.align		4
.L_12:
        /*0040*/ 	.word	index@(_Z16clearClusterInfoPiS_S_S_)
        /*0044*/ 	.word	0x0000000e


	//----- nvinfo : EIATTR_FRAME_SIZE
	.align		4
.L_13:
        /*0048*/ 	.byte	0x04, 0x11
        /*004a*/ 	.short	(.L_15 - .L_14)
	.align		4
.L_14:
        /*004c*/ 	.word	index@(_Z16clearClusterInfoPiS_S_S_)
        /*0050*/ 	.word	0x00000000


	//----- nvinfo : EIATTR_REGCOUNT
	.align		4
.L_15:
        /*0054*/ 	.byte	0x04, 0x2f
        /*0056*/ 	.short	(.L_17 - .L_16)
	.align		4
.L_16:
        /*0058*/ 	.word	index@(_Z18calculateCentroidsPhS_S_PiS0_S0_S0_)
        /*005c*/ 	.word	0x00000011


	//----- nvinfo : EIATTR_FRAME_SIZE
	.align		4
.L_17:
        /*0060*/ 	.byte	0x04, 0x11
        /*0062*/ 	.short	(.L_19 - .L_18)
	.align		4
.L_18:
        /*0064*/ 	.word	index@(_Z18calculateCentroidsPhS_S_PiS0_S0_S0_)
        /*0068*/ 	.word	0x00000000


	//----- nvinfo : EIATTR_MIN_STACK_SIZE
	.align		4
.L_19:
        /*006c*/ 	.byte	0x04, 0x12
        /*006e*/ 	.short	(.L_21 - .L_20)
	.align		4
.L_20:
        /*0070*/ 	.word	index@(_Z18calculateCentroidsPhS_S_PiS0_S0_S0_)
        /*0074*/ 	.word	0x00000000


	//----- nvinfo : EIATTR_MIN_STACK_SIZE
	.align		4
.L_21:
        /*0078*/ 	.byte	0x04, 0x12
        /*007a*/ 	.short	(.L_23 - .L_22)
	.align		4
.L_22:
        /*007c*/ 	.word	index@(_Z16clearClusterInfoPiS_S_S_)
        /*0080*/ 	.word	0x00000000


	//----- nvinfo : EIATTR_MIN_STACK_SIZE
	.align		4
.L_23:
        /*0084*/ 	.byte	0x04, 0x12
        /*0086*/ 	.short	(.L_25 - .L_24)
	.align		4
.L_24:
        /*0088*/ 	.word	index@(_Z11sumClustersPhS_S_PiS0_S0_S0_S0_)
        /*008c*/ 	.word	0x00000000


	//----- nvinfo : EIATTR_MIN_STACK_SIZE
	.align		4
.L_25:
        /*0090*/ 	.byte	0x04, 0x12
        /*0092*/ 	.short	(.L_27 - .L_26)
	.align		4
.L_26:
        /*0094*/ 	.word	index@(_Z14assignClustersPhS_S_PiS_S_S_)
        /*0098*/ 	.word	0x00000000
.L_27:


//--------------------- .nv.compat                --------------------------
	.section	.nv.compat,"",@"SHT_CUDA_COMPAT_INFO"
	.align	4
        /*0000*/ 	.byte	0x02, 0x09, 0x00, 0x00, 0x02, 0x02, 0x01, 0x00, 0x02, 0x05, 0x05, 0x00, 0x03, 0x07, 0x01, 0x01
        /*0010*/ 	.byte	0x02, 0x03, 0x00, 0x00, 0x02, 0x06, 0x01, 0x00, 0x04, 0x0b, 0x08, 0x00, 0x01, 0x00, 0x00, 0x00
        /*0020*/ 	.byte	0x00, 0x00, 0x00, 0x00


//--------------------- .nv.info._Z18calculateCentroidsPhS_S_PiS0_S0_S0_ --------------------------
	.section	.nv.info._Z18calculateCentroidsPhS_S_PiS0_S0_S0_,"",@"SHT_CUDA_INFO"
	.sectionflags	@""
	.align	4


	//----- nvinfo : EIATTR_CUDA_API_VERSION
	.align		4
        /*0000*/ 	.byte	0x04, 0x37
        /*0002*/ 	.short	(.L_29 - .L_28)
.L_28:
        /*0004*/ 	.word	0x00000082


	//----- nvinfo : EIATTR_KPARAM_INFO
	.align		4
.L_29:
        /*0008*/ 	.byte	0x04, 0x17
        /*000a*/ 	.short	(.L_31 - .L_30)
.L_30:
        /*000c*/ 	.word	0x00000000
        /*0010*/ 	.short	0x0006
        /*0012*/ 	.short	0x0030
        /*0014*/ 	.byte	0x00, 0xf5, 0x21, 0x00


	//----- nvinfo : EIATTR_KPARAM_INFO
	.align		4
.L_31:
        /*0018*/ 	.byte	0x04, 0x17
        /*001a*/ 	.short	(.L_33 - .L_32)
.L_32:
        /*001c*/ 	.word	0x00000000
        /*0020*/ 	.short	0x0005
        /*0022*/ 	.short	0x0028
        /*0024*/ 	.byte	0x00, 0xf5, 0x21, 0x00


	//----- nvinfo : EIATTR_KPARAM_INFO
	.align		4
.L_33:
        /*0028*/ 	.byte	0x04, 0x17
        /*002a*/ 	.short	(.L_35 - .L_34)
.L_34:
        /*002c*/ 	.word	0x00000000
        /*0030*/ 	.short	0x0004
        /*0032*/ 	.short	0x0020
        /*0034*/ 	.byte	0x00, 0xf5, 0x21, 0x00


	//----- nvinfo : EIATTR_KPARAM_INFO
	.align		4
.L_35:
        /*0038*/ 	.byte	0x04, 0x17
        /*003a*/ 	.short	(.L_37 - .L_36)
.L_36:
        /*003c*/ 	.word	0x00000000
        /*0040*/ 	.short	0x0003
        /*0042*/ 	.short	0x0018
        /*0044*/ 	.byte	0x00, 0xf5, 0x21, 0x00


	//----- nvinfo : EIATTR_KPARAM_INFO
	.align		4
.L_37:
        /*0048*/ 	.byte	0x04, 0x17
        /*004a*/ 	.short	(.L_39 - .L_38)
.L_38:
        /*004c*/ 	.word	0x00000000
        /*0050*/ 	.short	0x0002
        /*0052*/ 	.short	0x0010
        /*0054*/ 	.byte	0x00, 0xf5, 0x21, 0x00


	//----- nvinfo : EIATTR_KPARAM_INFO
	.align		4
.L_39:
        /*0058*/ 	.byte	0x04, 0x17
        /*005a*/ 	.short	(.L_41 - .L_40)
.L_40:
        /*005c*/ 	.word	0x00000000
        /*0060*/ 	.short	0x0001
        /*0062*/ 	.short	0x0008
        /*0064*/ 	.byte	0x00, 0xf5, 0x21, 0x00


	//----- nvinfo : EIATTR_KPARAM_INFO
	.align		4
.L_41:
        /*0068*/ 	.byte	0x04, 0x17
        /*006a*/ 	.short	(.L_43 - .L_42)
.L_42:
        /*006c*/ 	.word	0x00000000
        /*0070*/ 	.short	0x0000
        /*0072*/ 	.short	0x0000
        /*0074*/ 	.byte	0x00, 0xf5, 0x21, 0x00


	//----- nvinfo : EIATTR_SPARSE_MMA_MASK
	.align		4
.L_43:
        /*0078*/ 	.byte	0x03, 0x50
        /*007a*/ 	.short	0x0000


	//----- nvinfo : EIATTR_MAXREG_COUNT
	.align		4
        /*007c*/ 	.byte	0x03, 0x1b
        /*007e*/ 	.short	0x00ff


	//----- nvinfo : EIATTR_MERCURY_ISA_VERSION
	.align		4
        /*0080*/ 	.byte	0x03, 0x5f
        /*0082*/ 	.short	0x0101


	//----- nvinfo : EIATTR_VRC_CTA_INIT_COUNT
	.align		4
        /*0084*/ 	.byte	0x02, 0x4a
	.zero		1
	.zero		1


	//----- nvinfo : EIATTR_EXIT_INSTR_OFFSETS
	.align		4
        /*0088*/ 	.byte	0x04, 0x1c
        /*008a*/ 	.short	(.L_45 - .L_44)


	//   ....[0]....
.L_44:
        /*008c*/ 	.word	0x00000040


	//   ....[1]....
        /*0090*/ 	.word	0x00000520


	//----- nvinfo : EIATTR_CBANK_PARAM_SIZE
	.align		4
.L_45:
        /*0094*/ 	.byte	0x03, 0x19
        /*0096*/ 	.short	0x0038


	//----- nvinfo : EIATTR_PARAM_CBANK
	.align		4
        /*0098*/ 	.byte	0x04, 0x0a
        /*009a*/ 	.short	(.L_47 - .L_46)
	.align		4
.L_46:
        /*009c*/ 	.word	index@(.nv.constant0._Z18calculateCentroidsPhS_S_PiS0_S0_S0_)
        /*00a0*/ 	.short	0x0380
        /*00a2*/ 	.short	0x0038


	//----- nvinfo : EIATTR_SW_WAR
	.align		4
.L_47:
        /*00a4*/ 	.byte	0x04, 0x36
        /*00a6*/ 	.short	(.L_49 - .L_48)
.L_48:
        /*00a8*/ 	.word	0x00000008
.L_49:


//--------------------- .nv.info._Z16clearClusterInfoPiS_S_S_ --------------------------
	.section	.nv.info._Z16clearClusterInfoPiS_S_S_,"",@"SHT_CUDA_INFO"
	.sectionflags	@""
	.align	4


	//----- nvinfo : EIATTR_CUDA_API_VERSION
	.align		4
        /*0000*/ 	.byte	0x04, 0x37
        /*0002*/ 	.short	(.L_51 - .L_50)
.L_50:
        /*0004*/ 	.word	0x00000082


	//----- nvinfo : EIATTR_KPARAM_INFO
	.align		4
.L_51:
        /*0008*/ 	.byte	0x04, 0x17
        /*000a*/ 	.short	(.L_53 - .L_52)
.L_52:
        /*000c*/ 	.word	0x00000000
        /*0010*/ 	.short	0x0003
        /*0012*/ 	.short	0x0018
        /*0014*/ 	.byte	0x00, 0xf5, 0x21, 0x00


	//----- nvinfo : EIATTR_KPARAM_INFO
	.align		4
.L_53:
        /*0018*/ 	.byte	0x04, 0x17
        /*001a*/ 	.short	(.L_55 - .L_54)
.L_54:
        /*001c*/ 	.word	0x00000000
        /*0020*/ 	.short	0x0002
        /*0022*/ 	.short	0x0010
        /*0024*/ 	.byte	0x00, 0xf5, 0x21, 0x00


	//----- nvinfo : EIATTR_KPARAM_INFO
	.align		4
.L_55:
        /*0028*/ 	.byte	0x04, 0x17
        /*002a*/ 	.short	(.L_57 - .L_56)
.L_56:
        /*002c*/ 	.word	0x00000000
        /*0030*/ 	.short	0x0001
        /*0032*/ 	.short	0x0008
        /*0034*/ 	.byte	0x00, 0xf5, 0x21, 0x00


	//----- nvinfo : EIATTR_KPARAM_INFO
	.align		4
.L_57:
        /*0038*/ 	.byte	0x04, 0x17
        /*003a*/ 	.short	(.L_59 - .L_58)
.L_58:
        /*003c*/ 	.word	0x00000000
        /*0040*/ 	.short	0x0000
        /*0042*/ 	.short	0x0000
        /*0044*/ 	.byte	0x00, 0xf5, 0x21, 0x00


	//----- nvinfo : EIATTR_SPARSE_MMA_MASK
	.align		4
.L_59:
        /*0048*/ 	.byte	0x03, 0x50
        /*004a*/ 	.short	0x0000


	//----- nvinfo : EIATTR_MAXREG_COUNT
	.align		4
        /*004c*/ 	.byte	0x03, 0x1b
        /*004e*/ 	.short	0x00ff


	//----- nvinfo : EIATTR_MERCURY_ISA_VERSION
	.align		4
        /*0050*/ 	.byte	0x03, 0x5f
        /*0052*/ 	.short	0x0101


	//----- nvinfo : EIATTR_VRC_CTA_INIT_COUNT
	.align		4
        /*0054*/ 	.byte	0x02, 0x4a
	.zero		1
	.zero		1


	//----- nvinfo : EIATTR_EXIT_INSTR_OFFSETS
	.align		4
        /*0058*/ 	.byte	0x04, 0x1c
        /*005a*/ 	.short	(.L_61 - .L_60)


	//   ....[0]....
.L_60:
        /*005c*/ 	.word	0x00000040


	//   ....[1]....
        /*0060*/ 	.word	0x00000120


	//----- nvinfo : EIATTR_CBANK_PARAM_SIZE
	.align		4
.L_61:
        /*0064*/ 	.byte	0x03, 0x19
        /*0066*/ 	.short	0x0020


	//----- nvinfo : EIATTR_PARAM_CBANK
	.align		4
        /*0068*/ 	.byte	0x04, 0x0a
        /*006a*/ 	.short	(.L_63 - .L_62)
	.align		4
.L_62:
        /*006c*/ 	.word	index@(.nv.constant0._Z16clearClusterInfoPiS_S_S_)
        /*0070*/ 	.short	0x0380
        /*0072*/ 	.short	0x0020


	//----- nvinfo : EIATTR_SW_WAR
	.align		4
.L_63:
        /*0074*/ 	.byte	0x04, 0x36
        /*0076*/ 	.short	(.L_65 - .L_64)
.L_64:
        /*0078*/ 	.word	0x00000008
.L_65:


//--------------------- .nv.info._Z11sumClustersPhS_S_PiS0_S0_S0_S0_ --------------------------
	.section	.nv.info._Z11sumClustersPhS_S_PiS0_S0_S0_S0_,"",@"SHT_CUDA_INFO"
	.sectionflags	@""
	.align	4


	//----- nvinfo : EIATTR_CUDA_API_VERSION
	.align		4
        /*0000*/ 	.byte	0x04, 0x37
        /*0002*/ 	.short	(.L_67 - .L_66)
.L_66:
        /*0004*/ 	.word	0x00000082


	//----- nvinfo : EIATTR_KPARAM_INFO
	.align		4
.L_67:
        /*0008*/ 	.byte	0x04, 0x17
        /*000a*/ 	.short	(.L_69 - .L_68)
.L_68:
        /*000c*/ 	.word	0x00000000
        /*0010*/ 	.short	0x0007
        /*0012*/ 	.short	0x0038
        /*0014*/ 	.byte	0x00, 0xf5, 0x21, 0x00


	//----- nvinfo : EIATTR_KPARAM_INFO
	.align		4
.L_69:
        /*0018*/ 	.byte	0x04, 0x17
        /*001a*/ 	.short	(.L_71 - .L_70)
.L_70:
        /*001c*/ 	.word	0x00000000
        /*0020*/ 	.short	0x0006
        /*0022*/ 	.short	0x0030
        /*0024*/ 	.byte	0x00, 0xf5, 0x21, 0x00


	//----- nvinfo : EIATTR_KPARAM_INFO
	.align		4
.L_71:
        /*0028*/ 	.byte	0x04, 0x17
        /*002a*/ 	.short	(.L_73 - .L_72)
.L_72:
        /*002c*/ 	.word	0x00000000
        /*0030*/ 	.short	0x0005
        /*0032*/ 	.short	0x0028
        /*0034*/ 	.byte	0x00, 0xf5, 0x21, 0x00


	//----- nvinfo : EIATTR_KPARAM_INFO
	.align		4
.L_73:
        /*0038*/ 	.byte	0x04, 0x17
        /*003a*/ 	.short	(.L_75 - .L_74)
.L_74:
        /*003c*/ 	.word	0x00000000
        /*0040*/ 	.short	0x0004
        /*0042*/ 	.short	0x0020
        /*0044*/ 	.byte	0x00, 0xf5, 0x21, 0x00


	//----- nvinfo : EIATTR_KPARAM_INFO
	.align		4
.L_75:
        /*0048*/ 	.byte	0x04, 0x17
        /*004a*/ 	.short	(.L_77 - .L_76)
.L_76:
        /*004c*/ 	.word	0x00000000
        /*0050*/ 	.short	0x0003
        /*0052*/ 	.short	0x0018
        /*0054*/ 	.byte	0x00, 0xf5, 0x21, 0x00


	//----- nvinfo : EIATTR_KPARAM_INFO
	.align		4
.L_77:
        /*0058*/ 	.byte	0x04, 0x17
        /*005a*/ 	.short	(.L_79 - .L_78)
.L_78:
        /*005c*/ 	.word	0x00000000
        /*0060*/ 	.short	0x0002
        /*0062*/ 	.short	0x0010
        /*0064*/ 	.byte	0x00, 0xf5, 0x21, 0x00


	//----- nvinfo : EIATTR_KPARAM_INFO
	.align		4
.L_79:
        /*0068*/ 	.byte	0x04, 0x17
        /*006a*/ 	.short	(.L_81 - .L_80)
.L_80:
        /*006c*/ 	.word	0x00000000
        /*0070*/ 	.short	0x0001
        /*0072*/ 	.short	0x0008
        /*0074*/ 	.byte	0x00, 0xf5, 0x21, 0x00


	//----- nvinfo : EIATTR_KPARAM_INFO
	.align		4
.L_81:
        /*0078*/ 	.byte	0x04, 0x17
        /*007a*/ 	.short	(.L_83 - .L_82)
.L_82:
        /*007c*/ 	.word	0x00000000
        /*0080*/ 	.short	0x0000
        /*0082*/ 	.short	0x0000
        /*0084*/ 	.byte	0x00, 0xf5, 0x21, 0x00


	//----- nvinfo : EIATTR_SPARSE_MMA_MASK
	.align		4
.L_83:
        /*0088*/ 	.byte	0x03, 0x50
        /*008a*/ 	.short	0x0000


	//----- nvinfo : EIATTR_MAXREG_COUNT
	.align		4
        /*008c*/ 	.byte	0x03, 0x1b
        /*008e*/ 	.short	0x00ff


	//----- nvinfo : EIATTR_MERCURY_ISA_VERSION
	.align		4
        /*0090*/ 	.byte	0x03, 0x5f
        /*0092*/ 	.short	0x0101


	//----- nvinfo : EIATTR_VRC_CTA_INIT_COUNT
	.align		4
        /*0094*/ 	.byte	0x02, 0x4a
	.zero		1
	.zero		1


	//----- nvinfo : EIATTR_EXIT_INSTR_OFFSETS
	.align		4
        /*0098*/ 	.byte	0x04, 0x1c
        /*009a*/ 	.short	(.L_85 - .L_84)


	//   ....[0]....
.L_84:
        /*009c*/ 	.word	0x000000d0


	//   ....[1]....
        /*00a0*/ 	.word	0x000002b0


	//----- nvinfo : EIATTR_CBANK_PARAM_SIZE
	.align		4
.L_85:
        /*00a4*/ 	.byte	0x03, 0x19
        /*00a6*/ 	.short	0x0040


	//----- nvinfo : EIATTR_PARAM_CBANK
	.align		4
        /*00a8*/ 	.byte	0x04, 0x0a
        /*00aa*/ 	.short	(.L_87 - .L_86)
	.align		4
.L_86:
        /*00ac*/ 	.word	index@(.nv.constant0._Z11sumClustersPhS_S_PiS0_S0_S0_S0_)
        /*00b0*/ 	.short	0x0380
        /*00b2*/ 	.short	0x0040


	//----- nvinfo : EIATTR_SW_WAR
	.align		4
.L_87:
        /*00b4*/ 	.byte	0x04, 0x36
        /*00b6*/ 	.short	(.L_89 - .L_88)
.L_88:
        /*00b8*/ 	.word	0x00000008
.L_89:


//--------------------- .nv.info._Z14assignClustersPhS_S_PiS_S_S_ --------------------------
	.section	.nv.info._Z14assignClustersPhS_S_PiS_S_S_,"",@"SHT_CUDA_INFO"
	.sectionflags	@""
	.align	4


	//----- nvinfo : EIATTR_CUDA_API_VERSION
	.align		4
        /*0000*/ 	.byte	0x04, 0x37
        /*0002*/ 	.short	(.L_91 - .L_90)
.L_90:
        /*0004*/ 	.word	0x00000082


	//----- nvinfo : EIATTR_KPARAM_INFO
	.align		4
.L_91:
        /*0008*/ 	.byte	0x04, 0x17
        /*000a*/ 	.short	(.L_93 - .L_92)
.L_92:
        /*000c*/ 	.word	0x00000000
        /*0010*/ 	.short	0x0006
        /*0012*/ 	.short	0x0030
        /*0014*/ 	.byte	0x00, 0xf5, 0x21, 0x00


	//----- nvinfo : EIATTR_KPARAM_INFO
	.align		4
.L_93:
        /*0018*/ 	.byte	0x04, 0x17
        /*001a*/ 	.short	(.L_95 - .L_94)
.L_94:
        /*001c*/ 	.word	0x00000000
        /*0020*/ 	.short	0x0005
        /*0022*/ 	.short	0x0028
        /*0024*/ 	.byte	0x00, 0xf5, 0x21, 0x00


	//----- nvinfo : EIATTR_KPARAM_INFO
	.align		4
.L_95:
        /*0028*/ 	.byte	0x04, 0x17
        /*002a*/ 	.short	(.L_97 - .L_96)
.L_96:
        /*002c*/ 	.word	0x00000000
        /*0030*/ 	.short	0x0004
        /*0032*/ 	.short	0x0020
        /*0034*/ 	.byte	0x00, 0xf5, 0x21, 0x00


	//----- nvinfo : EIATTR_KPARAM_INFO
	.align		4
.L_97:
        /*0038*/ 	.byte	0x04, 0x17
        /*003a*/ 	.short	(.L_99 - .L_98)
.L_98:
        /*003c*/ 	.word	0x00000000
        /*0040*/ 	.short	0x0003
        /*0042*/ 	.short	0x0018
        /*0044*/ 	.byte	0x00, 0xf5, 0x21, 0x00


	//----- nvinfo : EIATTR_KPARAM_INFO
	.align		4
.L_99:
        /*0048*/ 	.byte	0x04, 0x17
        /*004a*/ 	.short	(.L_101 - .L_100)
.L_100:
        /*004c*/ 	.word	0x00000000
        /*0050*/ 	.short	0x0002
        /*0052*/ 	.short	0x0010
        /*0054*/ 	.byte	0x00, 0xf5, 0x21, 0x00


	//----- nvinfo : EIATTR_KPARAM_INFO
	.align		4
.L_101:
        /*0058*/ 	.byte	0x04, 0x17
        /*005a*/ 	.short	(.L_103 - .L_102)
.L_102:
        /*005c*/ 	.word	0x00000000
        /*0060*/ 	.short	0x0001
        /*0062*/ 	.short	0x0008
        /*0064*/ 	.byte	0x00, 0xf5, 0x21, 0x00


	//----- nvinfo : EIATTR_KPARAM_INFO
	.align		4
.L_103:
        /*0068*/ 	.byte	0x04, 0x17
        /*006a*/ 	.short	(.L_105 - .L_104)
.L_104:
        /*006c*/ 	.word	0x00000000
        /*0070*/ 	.short	0x0000
        /*0072*/ 	.short	0x0000
        /*0074*/ 	.byte	0x00, 0xf5, 0x21, 0x00


	//----- nvinfo : EIATTR_SPARSE_MMA_MASK
	.align		4
.L_105:
        /*0078*/ 	.byte	0x03, 0x50
        /*007a*/ 	.short	0x0000


	//----- nvinfo : EIATTR_MAXREG_COUNT
	.align		4
        /*007c*/ 	.byte	0x03, 0x1b
        /*007e*/ 	.short	0x00ff


	//----- nvinfo : EIATTR_MERCURY_ISA_VERSION
	.align		4
        /*0080*/ 	.byte	0x03, 0x5f
        /*0082*/ 	.short	0x0101


	//----- nvinfo : EIATTR_VRC_CTA_INIT_COUNT
	.align		4
        /*0084*/ 	.byte	0x02, 0x4a
	.zero		1
	.zero		1


	//----- nvinfo : EIATTR_EXIT_INSTR_OFFSETS
	.align		4
        /*0088*/ 	.byte	0x04, 0x1c
        /*008a*/ 	.short	(.L_107 - .L_106)


	//   ....[0]....
.L_106:
        /*008c*/ 	.word	0x000000d0


	//   ....[1]....
        /*0090*/ 	.word	0x00001a20


	//----- nvinfo : EIATTR_CRS_STACK_SIZE
	.align		4
.L_107:
        /*0094*/ 	.byte	0x04, 0x1e
        /*0096*/ 	.short	(.L_109 - .L_108)
.L_108:
        /*0098*/ 	.word	0x00000000


	//----- nvinfo : EIATTR_CBANK_PARAM_SIZE
	.align		4
.L_109:
        /*009c*/ 	.byte	0x03, 0x19
        /*009e*/ 	.short	0x0038


	//----- nvinfo : EIATTR_PARAM_CBANK
	.align		4
        /*00a0*/ 	.byte	0x04, 0x0a
        /*00a2*/ 	.short	(.L_111 - .L_110)
	.align		4
.L_110:
        /*00a4*/ 	.word	index@(.nv.constant0._Z14assignClustersPhS_S_PiS_S_S_)
        /*00a8*/ 	.short	0x0380
        /*00aa*/ 	.short	0x0038


	//----- nvinfo : EIATTR_SW_WAR
	.align		4
.L_111:
        /*00ac*/ 	.byte	0x04, 0x36
        /*00ae*/ 	.short	(.L_113 - .L_112)
.L_112:
        /*00b0*/ 	.word	0x00000008
.L_113:


//--------------------- .nv.callgraph             --------------------------
	.section	.nv.callgraph,"",@"SHT_CUDA_CALLGRAPH"
	.align	4
	.sectionentsize	8
	.align		4
        /*0000*/ 	.word	0x00000000
	.align		4
        /*0004*/ 	.word	0xffffffff
	.align		4
        /*0008*/ 	.word	0x00000000
	.align		4
        /*000c*/ 	.word	0xfffffffe
	.align		4
        /*0010*/ 	.word	0x00000000
	.align		4
        /*0014*/ 	.word	0xfffffffd
	.align		4
        /*0018*/ 	.word	0x00000000
	.align		4
        /*001c*/ 	.word	0xfffffffc


//--------------------- .nv.constant3             --------------------------
	.section	.nv.constant3,"a",@progbits
	.align	4
.nv.constant3:
	.type		d_k,@object
	.size		d_k,(d_pixelCount - d_k)
d_k:
	.zero		4
	.type		d_pixelCount,@object
	.size		d_pixelCount,(.L_1 - d_pixelCount)
d_pixelCount:
	.zero		4
.L_1:


//--------------------- .text._Z18calculateCentroidsPhS_S_PiS0_S0_S0_ --------------------------
	.section	.text._Z18calculateCentroidsPhS_S_PiS0_S0_S0_,"ax",@progbits
	.align	128
        .global         _Z18calculateCentroidsPhS_S_PiS0_S0_S0_
        .type           _Z18calculateCentroidsPhS_S_PiS0_S0_S0_,@function
        .size           _Z18calculateCentroidsPhS_S_PiS0_S0_S0_,(.L_x_20 - _Z18calculateCentroidsPhS_S_PiS0_S0_S0_)
        .other          _Z18calculateCentroidsPhS_S_PiS0_S0_S0_,@"STO_CUDA_ENTRY STV_DEFAULT"
_Z18calculateCentroidsPhS_S_PiS0_S0_S0_:
.text._Z18calculateCentroidsPhS_S_PiS0_S0_S0_:
[----:B------:R-:W-:Y:S01]  /*0000*/  LDC R1, c[0x0][0x37c] ;  /* 0x0000df00ff017b82 */ /* 0x000fe20000000800 */
[----:B------:R-:W0:Y:S01]  /*0010*/  S2R R0, SR_TID.X ;  /* 0x0000000000007919 */ /* 0x000e220000002100 */
[----:B------:R-:W0:Y:S02]  /*0020*/  LDCU UR4, c[0x3][URZ] ;  /* 0x00c00000ff0477ac */ /* 0x000e240008000800 */
[----:B0-----:R-:W-:-:S13]  /*0030*/  ISETP.GE.AND P0, PT, R0, UR4, PT ;  /* 0x0000000400007c0c */ /* 0x001fda000bf06270 */
[----:B------:R-:W-:Y:S05]  /*0040*/  @P0 EXIT ;  /* 0x000000000000094d */ /* 0x000fea0003800000 */
[----:B------:R-:W0:Y:S01]  /*0050*/  LDC.64 R4, c[0x0][0x3b0] ;  /* 0x0000ec00ff047b82 */ /* 0x000e220000000a00 */
[----:B------:R-:W1:Y:S01]  /*0060*/  LDCU.64 UR4, c[0x0][0x358] ;  /* 0x00006b00ff0477ac */ /* 0x000e620008000a00 */
[----:B------:R-:W2:Y:S06]  /*0070*/  LDCU.64 UR6, c[0x0][0x380] ;  /* 0x00007000ff0677ac */ /* 0x000eac0008000a00 */
[----:B------:R-:W3:Y:S01]  /*0080*/  LDC.64 R6, c[0x0][0x398] ;  /* 0x0000e600ff067b82 */ /* 0x000ee20000000a00 */
[----:B0-----:R-:W-:-:S05]  /*0090*/  IMAD.WIDE.U32 R4, R0, 0x4, R4 ;  /* 0x0000000400047825 */ /* 0x001fca00078e0004 */
[----:B-1----:R-:W4:Y:S01]  /*00a0*/  LDG.E R2, desc[UR4][R4.64] ;  /* 0x0000000404027981 */ /* 0x002f22000c1e1900 */
[----:B---3--:R-:W-:-:S06]  /*00b0*/  IMAD.WIDE.U32 R6, R0, 0x4, R6 ;  /* 0x0000000400067825 */ /* 0x008fcc00078e0006 */
[----:B------:R-:W3:Y:S01]  /*00c0*/  LDG.E R7, desc[UR4][R6.64] ;  /* 0x0000000406077981 */ /* 0x000ee2000c1e1900 */
[-C--:B----4-:R-:W-:Y:S02]  /*00d0*/  IABS R3, R2.reuse ;  /* 0x0000000200037213 */ /* 0x090fe40000000000 */
[-C--:B------:R-:W-:Y:S02]  /*00e0*/  IABS R11, R2.reuse ;  /* 0x00000002000b7213 */ /* 0x080fe40000000000 */
[----:B------:R-:W0:Y:S03]  /*00f0*/  I2F.RP R10, R3 ;  /* 0x00000003000a7306 */ /* 0x000e260000209400 */
[----:B------:R-:W-:Y:S01]  /*0100*/  IMAD.MOV R11, RZ, RZ, -R11 ;  /* 0x000000ffff0b7224 */ /* 0x000fe200078e0a0b */
[----:B---3--:R-:W-:Y:S02]  /*0110*/  IABS R6, R7 ;  /* 0x0000000700067213 */ /* 0x008fe40000000000 */
[----:B------:R-:W-:-:S04]  /*0120*/  LOP3.LUT R7, R7, R2, RZ, 0x3c, !PT ;  /* 0x0000000207077212 */ /* 0x000fc800078e3cff */
[----:B------:R-:W-:Y:S01]  /*0130*/  ISETP.GE.AND P1, PT, R7, RZ, PT ;  /* 0x000000ff0700720c */ /* 0x000fe20003f26270 */
[----:B0-----:R-:W0:Y:S02]  /*0140*/  MUFU.RCP R10, R10 ;  /* 0x0000000a000a7308 */ /* 0x001e240000001000 */
[----:B0-----:R-:W-:-:S06]  /*0150*/  VIADD R8, R10, 0xffffffe ;  /* 0x0ffffffe0a087836 */ /* 0x001fcc0000000000 */
[----:B------:R0:W1:Y:S02]  /*0160*/  F2I.FTZ.U32.TRUNC.NTZ R9, R8 ;  /* 0x0000000800097305 */ /* 0x000064000021f000 */
[----:B0-----:R-:W-:Y:S02]  /*0170*/  IMAD.MOV.U32 R8, RZ, RZ, RZ ;  /* 0x000000ffff087224 */ /* 0x001fe400078e00ff */
[----:B-1----:R-:W-:-:S04]  /*0180*/  IMAD.MOV R4, RZ, RZ, -R9 ;  /* 0x000000ffff047224 */ /* 0x002fc800078e0a09 */
[----:B------:R-:W-:-:S04]  /*0190*/  IMAD R5, R4, R3, RZ ;  /* 0x0000000304057224 */ /* 0x000fc800078e02ff */
[----:B------:R-:W-:Y:S01]  /*01a0*/  IMAD.HI.U32 R4, R9, R5, R8 ;  /* 0x0000000509047227 */ /* 0x000fe200078e0008 */
[----:B------:R-:W-:-:S03]  /*01b0*/  MOV R9, R6 ;  /* 0x0000000600097202 */ /* 0x000fc60000000f00 */
[----:B------:R-:W-:Y:S02]  /*01c0*/  IMAD.MOV.U32 R5, RZ, RZ, R11 ;  /* 0x000000ffff057224 */ /* 0x000fe400078e000b */
[----:B------:R-:W-:-:S04]  /*01d0*/  IMAD.HI.U32 R6, R4, R9, RZ ;  /* 0x0000000904067227 */ /* 0x000fc800078e00ff */
[----:B------:R-:W-:-:S05]  /*01e0*/  IMAD R8, R6, R5, R9 ;  /* 0x0000000506087224 */ /* 0x000fca00078e0209 */
[----:B------:R-:W-:-:S13]  /*01f0*/  ISETP.GT.U32.AND P2, PT, R3, R8, PT ;  /* 0x000000080300720c */ /* 0x000fda0003f44070 */
[----:B------:R-:W-:Y:S02]  /*0200*/  @!P2 IMAD.IADD R8, R8, 0x1, -R3 ;  /* 0x000000010808a824 */ /* 0x000fe400078e0a03 */
[----:B------:R-:W-:Y:S01]  /*0210*/  @!P2 VIADD R6, R6, 0x1 ;  /* 0x000000010606a836 */ /* 0x000fe20000000000 */
[----:B--2---:R-:W-:Y:S02]  /*0220*/  IADD3 R10, P2, PT, R0, UR6, RZ ;  /* 0x00000006000a7c10 */ /* 0x004fe4000ff5e0ff */
[----:B------:R-:W-:Y:S02]  /*0230*/  ISETP.GE.U32.AND P0, PT, R8, R3, PT ;  /* 0x000000030800720c */ /* 0x000fe40003f06070 */
[----:B------:R-:W0:Y:S01]  /*0240*/  LDC.64 R8, c[0x0][0x3a0] ;  /* 0x0000e800ff087b82 */ /* 0x000e220000000a00 */
[----:B------:R-:W-:Y:S01]  /*0250*/  IMAD.X R11, RZ, RZ, UR7, P2 ;  /* 0x00000007ff0b7e24 */ /* 0x000fe200090e06ff */
[----:B------:R-:W1:Y:S09]  /*0260*/  LDCU.64 UR6, c[0x0][0x388] ;  /* 0x00007100ff0677ac */ /* 0x000e720008000a00 */
[----:B------:R-:W-:-:S02]  /*0270*/  @P0 IADD3 R6, PT, PT, R6, 0x1, RZ ;  /* 0x0000000106060810 */ /* 0x000fc40007ffe0ff */
[----:B------:R-:W-:-:S03]  /*0280*/  ISETP.NE.AND P0, PT, R2, RZ, PT ;  /* 0x000000ff0200720c */ /* 0x000fc60003f05270 */
[----:B------:R-:W-:Y:S01]  /*0290*/  IMAD.MOV.U32 R7, RZ, RZ, R6 ;  /* 0x000000ffff077224 */ /* 0x000fe200078e0006 */
[----:B------:R-:W-:-:S03]  /*02a0*/  LOP3.LUT R6, RZ, R2, RZ, 0x33, !PT ;  /* 0x00000002ff067212 */ /* 0x000fc600078e33ff */
[----:B------:R-:W-:Y:S02]  /*02b0*/  @!P1 IMAD.MOV R7, RZ, RZ, -R7 ;  /* 0x000000ffff079224 */ /* 0x000fe400078e0a07 */
[----:B0-----:R-:W-:-:S03]  /*02c0*/  IMAD.WIDE.U32 R8, R0, 0x4, R8 ;  /* 0x0000000400087825 */ /* 0x001fc600078e0008 */
[----:B------:R-:W-:-:S05]  /*02d0*/  SEL R7, R6, R7, !P0 ;  /* 0x0000000706077207 */ /* 0x000fca0004000000 */
[----:B------:R0:W-:Y:S04]  /*02e0*/  STG.E.U8 desc[UR4][R10.64], R7 ;  /* 0x000000070a007986 */ /* 0x0001e8000c101104 */
[----:B------:R-:W2:Y:S02]  /*02f0*/  LDG.E R9, desc[UR4][R8.64] ;  /* 0x0000000408097981 */ /* 0x000ea4000c1e1900 */
[----:B--2---:R-:W-:Y:S02]  /*0300*/  IABS R13, R9 ;  /* 0x00000009000d7213 */ /* 0x004fe40000000000 */
[----:B0-----:R-:W-:-:S03]  /*0310*/  LOP3.LUT R7, R9, R2, RZ, 0x3c, !PT ;  /* 0x0000000209077212 */ /* 0x001fc600078e3cff */
[----:B------:R-:W-:Y:S01]  /*0320*/  IMAD.HI.U32 R14, R4, R13, RZ ;  /* 0x0000000d040e7227 */ /* 0x000fe200078e00ff */
[----:B------:R-:W-:-:S03]  /*0330*/  ISETP.GE.AND P1, PT, R7, RZ, PT ;  /* 0x000000ff0700720c */ /* 0x000fc60003f26270 */
[----:B------:R-:W-:-:S05]  /*0340*/  IMAD R12, R14, R5, R13 ;  /* 0x000000050e0c7224 */ /* 0x000fca00078e020d */
[----:B------:R-:W-:-:S13]  /*0350*/  ISETP.GT.U32.AND P3, PT, R3, R12, PT ;  /* 0x0000000c0300720c */ /* 0x000fda0003f64070 */
[----:B------:R-:W-:Y:S01]  /*0360*/  @!P3 IADD3 R12, PT, PT, R12, -R3, RZ ;  /* 0x800000030c0cb210 */ /* 0x000fe20007ffe0ff */
[----:B------:R-:W-:-:S03]  /*0370*/  @!P3 VIADD R14, R14, 0x1 ;  /* 0x000000010e0eb836 */ /* 0x000fc60000000000 */
[----:B------:R-:W-:Y:S02]  /*0380*/  ISETP.GE.U32.AND P2, PT, R12, R3, PT ;  /* 0x000000030c00720c */ /* 0x000fe40003f46070 */
[----:B------:R-:W0:Y:S11]  /*0390*/  LDC.64 R12, c[0x0][0x3a8] ;  /* 0x0000ea00ff0c7b82 */ /* 0x000e360000000a00 */
[----:B------:R-:W-:Y:S01]  /*03a0*/  @P2 VIADD R14, R14, 0x1 ;  /* 0x000000010e0e2836 */ /* 0x000fe20000000000 */
[----:B-1----:R-:W-:-:S03]  /*03b0*/  IADD3 R10, P2, PT, R0, UR6, RZ ;  /* 0x00000006000a7c10 */ /* 0x002fc6000ff5e0ff */
[----:B------:R-:W-:Y:S01]  /*03c0*/  @!P1 IMAD.MOV R14, RZ, RZ, -R14 ;  /* 0x000000ffff0e9224 */ /* 0x000fe200078e0a0e */
[----:B------:R-:W-:Y:S01]  /*03d0*/  IADD3.X R11, PT, PT, RZ, UR7, RZ, P2, !PT ;  /* 0x00000007ff0b7c10 */ /* 0x000fe200097fe4ff */
[----:B------:R-:W1:Y:S03]  /*03e0*/  LDCU.64 UR6, c[0x0][0x390] ;  /* 0x00007200ff0677ac */ /* 0x000e660008000a00 */
[----:B------:R-:W-:Y:S01]  /*03f0*/  SEL R7, R6, R14, !P0 ;  /* 0x0000000e06077207 */ /* 0x000fe20004000000 */
[----:B0-----:R-:W-:-:S04]  /*0400*/  IMAD.WIDE.U32 R8, R0, 0x4, R12 ;  /* 0x0000000400087825 */ /* 0x001fc800078e000c */
[----:B------:R-:W-:Y:S04]  /*0410*/  STG.E.U8 desc[UR4][R10.64], R7 ;  /* 0x000000070a007986 */ /* 0x000fe8000c101104 */
[----:B------:R-:W2:Y:S02]  /*0420*/  LDG.E R9, desc[UR4][R8.64] ;  /* 0x0000000408097981 */ /* 0x000ea4000c1e1900 */
[----:B--2---:R-:W-:Y:S02]  /*0430*/  IABS R13, R9 ;  /* 0x00000009000d7213 */ /* 0x004fe40000000000 */
[----:B------:R-:W-:-:S03]  /*0440*/  LOP3.LUT R2, R9, R2, RZ, 0x3c, !PT ;  /* 0x0000000209027212 */ /* 0x000fc600078e3cff */
[----:B------:R-:W-:Y:S01]  /*0450*/  IMAD.HI.U32 R4, R4, R13, RZ ;  /* 0x0000000d04047227 */ /* 0x000fe200078e00ff */
[----:B------:R-:W-:-:S03]  /*0460*/  ISETP.GE.AND P1, PT, R2, RZ, PT ;  /* 0x000000ff0200720c */ /* 0x000fc60003f26270 */
[----:B------:R-:W-:-:S05]  /*0470*/  IMAD R12, R4, R5, R13 ;  /* 0x00000005040c7224 */ /* 0x000fca00078e020d */
[----:B------:R-:W-:-:S13]  /*0480*/  ISETP.GT.U32.AND P3, PT, R3, R12, PT ;  /* 0x0000000c0300720c */ /* 0x000fda0003f64070 */
[----:B------:R-:W-:Y:S02]  /*0490*/  @!P3 IMAD.IADD R12, R12, 0x1, -R3 ;  /* 0x000000010c0cb824 */ /* 0x000fe400078e0a03 */
[----:B------:R-:W-:-:S03]  /*04a0*/  @!P3 VIADD R4, R4, 0x1 ;  /* 0x000000010404b836 */ /* 0x000fc60000000000 */
[----:B------:R-:W-:-:S13]  /*04b0*/  ISETP.GE.U32.AND P2, PT, R12, R3, PT ;  /* 0x000000030c00720c */ /* 0x000fda0003f46070 */
[----:B------:R-:W-:Y:S01]  /*04c0*/  @P2 VIADD R4, R4, 0x1 ;  /* 0x0000000104042836 */ /* 0x000fe20000000000 */
[----:B-1----:R-:W-:-:S04]  /*04d0*/  IADD3 R2, P2, PT, R0, UR6, RZ ;  /* 0x0000000600027c10 */ /* 0x002fc8000ff5e0ff */
[----:B------:R-:W-:Y:S01]  /*04e0*/  @!P1 IADD3 R4, PT, PT, -R4, RZ, RZ ;  /* 0x000000ff04049210 */ /* 0x000fe20007ffe1ff */
[----:B------:R-:W-:-:S03]  /*04f0*/  IMAD.X R3, RZ, RZ, UR7, P2 ;  /* 0x00000007ff037e24 */ /* 0x000fc600090e06ff */
[----:B------:R-:W-:-:S05]  /*0500*/  SEL R5, R6, R4, !P0 ;  /* 0x0000000406057207 */ /* 0x000fca0004000000 */
[----:B------:R-:W-:Y:S01]  /*0510*/  STG.E.U8 desc[UR4][R2.64], R5 ;  /* 0x0000000502007986 */ /* 0x000fe2000c101104 */
[----:B------:R-:W-:Y:S05]  /*0520*/  EXIT ;  /* 0x000000000000794d */ /* 0x000fea0003800000 */
.L_x_0:
[----:B------:R-:W-:-:S00]  /*0530*/  BRA `(.L_x_0) ;  /* 0xfffffffc00fc7947 */ /* 0x000fc0000383ffff */
[----:B------:R-:W-:-:S00]  /*0540*/  NOP ;  /* 0x0000000000007918 */ /* 0x000fc00000000000 */
        /* <DEDUP_REMOVED lines=11> */
.L_x_20:


//--------------------- .text._Z16clearClusterInfoPiS_S_S_ --------------------------
	.section	.text._Z16clearClusterInfoPiS_S_S_,"ax",@progbits
	.align	128
        .global         _Z16clearClusterInfoPiS_S_S_
        .type           _Z16clearClusterInfoPiS_S_S_,@function
        .size           _Z16clearClusterInfoPiS_S_S_,(.L_x_21 - _Z16clearClusterInfoPiS_S_S_)
        .other          _Z16clearClusterInfoPiS_S_S_,@"STO_CUDA_ENTRY STV_DEFAULT"
_Z16clearClusterInfoPiS_S_S_:
.text._Z16clearClusterInfoPiS_S_S_:
[----:B------:R-:W-:Y:S01]  /*0000*/  LDC R1, c[0x0][0x37c] ;  /* 0x0000df00ff017b82 */ /* 0x000fe20000000800 */
[----:B------:R-:W0:Y:S01]  /*0010*/  S2R R11, SR_TID.X ;  /* 0x00000000000b7919 */ /* 0x000e220000002100 */
[----:B------:R-:W0:Y:S02]  /*0020*/  LDCU UR4, c[0x3][URZ] ;  /* 0x00c00000ff0477ac */ /* 0x000e240008000800 */
[----:B0-----:R-:W-:-:S13]  /*0030*/  ISETP.GE.AND P0, PT, R11, UR4, PT ;  /* 0x000000040b007c0c */ /* 0x001fda000bf06270 */
[----:B------:R-:W-:Y:S05]  /*0040*/  @P0 EXIT ;  /* 0x000000000000094d */ /* 0x000fea0003800000 */
[----:B------:R-:W0:Y:S01]  /*0050*/  LDC.64 R2, c[0x0][0x380] ;  /* 0x0000e000ff027b82 */ /* 0x000e220000000a00 */
[----:B------:R-:W1:Y:S07]  /*0060*/  LDCU.64 UR4, c[0x0][0x358] ;  /* 0x00006b00ff0477ac */ /* 0x000e6e0008000a00 */
[----:B------:R-:W2:Y:S08]  /*0070*/  LDC.64 R4, c[0x0][0x388] ;  /* 0x0000e200ff047b82 */ /* 0x000eb00000000a00 */
[----:B------:R-:W3:Y:S08]  /*0080*/  LDC.64 R6, c[0x0][0x390] ;  /* 0x0000e400ff067b82 */ /* 0x000ef00000000a00 */
[----:B------:R-:W4:Y:S01]  /*0090*/  LDC.64 R8, c[0x0][0x398] ;  /* 0x0000e600ff087b82 */ /* 0x000f220000000a00 */
[----:B0-----:R-:W-:-:S05]  /*00a0*/  IMAD.WIDE.U32 R2, R11, 0x4, R2 ;  /* 0x000000040b027825 */ /* 0x001fca00078e0002 */
[----:B-1----:R-:W-:Y:S01]  /*00b0*/  STG.E desc[UR4][R2.64], RZ ;  /* 0x000000ff02007986 */ /* 0x002fe2000c101904 */
[----:B--2---:R-:W-:-:S05]  /*00c0*/  IMAD.WIDE.U32 R4, R11, 0x4, R4 ;  /* 0x000000040b047825 */ /* 0x004fca00078e0004 */
[----:B------:R-:W-:Y:S01]  /*00d0*/  STG.E desc[UR4][R4.64], RZ ;  /* 0x000000ff04007986 */ /* 0x000fe2000c101904 */
[----:B---3--:R-:W-:-:S05]  /*00e0*/  IMAD.WIDE.U32 R6, R11, 0x4, R6 ;  /* 0x000000040b067825 */ /* 0x008fca00078e0006 */
[----:B------:R-:W-:Y:S01]  /*00f0*/  STG.E desc[UR4][R6.64], RZ ;  /* 0x000000ff06007986 */ /* 0x000fe2000c101904 */
[----:B----4-:R-:W-:-:S05]  /*0100*/  IMAD.WIDE.U32 R8, R11, 0x4, R8 ;  /* 0x000000040b087825 */ /* 0x010fca00078e0008 */
[----:B------:R-:W-:Y:S01]  /*0110*/  STG.E desc[UR4][R8.64], RZ ;  /* 0x000000ff08007986 */ /* 0x000fe2000c101904 */
[----:B------:R-:W-:Y:S05]  /*0120*/  EXIT ;  /* 0x000000000000794d */ /* 0x000fea0003800000 */
.L_x_1:
        /* <DEDUP_REMOVED lines=13> */
.L_x_21:


//--------------------- .text._Z11sumClustersPhS_S_PiS0_S0_S0_S0_ --------------------------
	.section	.text._Z11sumClustersPhS_S_PiS0_S0_S0_S0_,"ax",@progbits
	.align	128
        .global         _Z11sumClustersPhS_S_PiS0_S0_S0_S0_
        .type           _Z11sumClustersPhS_S_PiS0_S0_S0_S0_,@function
        .size           _Z11sumClustersPhS_S_PiS0_S0_S0_S0_,(.L_x_22 - _Z11sumClustersPhS_S_PiS0_S0_S0_S0_)
        .other          _Z11sumClustersPhS_S_PiS0_S0_S0_S0_,@"STO_CUDA_ENTRY STV_DEFAULT"
_Z11sumClustersPhS_S_PiS0_S0_S0_S0_:
.text._Z11sumClustersPhS_S_PiS0_S0_S0_S0_:
[----:B------:R-:W-:Y:S01]  /*0000*/  LDC R1, c[0x0][0x37c] ;  /* 0x0000df00ff017b82 */ /* 0x000fe20000000800 */
[----:B------:R-:W0:Y:S01]  /*0010*/  S2R R0, SR_TID.Y ;  /* 0x0000000000007919 */ /* 0x000e220000002200 */
[----:B------:R-:W1:Y:S06]  /*0020*/  LDCU UR5, c[0x0][0x360] ;  /* 0x00006c00ff0577ac */ /* 0x000e6c0008000800 */
[----:B------:R-:W0:Y:S01]  /*0030*/  S2UR UR6, SR_CTAID.Y ;  /* 0x00000000000679c3 */ /* 0x000e220000002600 */
[----:B------:R-:W1:Y:S01]  /*0040*/  S2R R15, SR_TID.X ;  /* 0x00000000000f7919 */ /* 0x000e620000002100 */
[----:B------:R-:W2:Y:S06]  /*0050*/  LDCU UR7, c[0x3][0x4] ;  /* 0x00c00080ff0777ac */ /* 0x000eac0008000800 */
[----:B------:R-:W0:Y:S08]  /*0060*/  LDC R3, c[0x0][0x364] ;  /* 0x0000d900ff037b82 */ /* 0x000e300000000800 */
[----:B------:R-:W3:Y:S08]  /*0070*/  S2UR UR4, SR_CTAID.X ;  /* 0x00000000000479c3 */ /* 0x000ef00000002500 */
[----:B------:R-:W3:Y:S01]  /*0080*/  LDC R5, c[0x0][0x370] ;  /* 0x0000dc00ff057b82 */ /* 0x000ee20000000800 */
[----:B0-----:R-:W-:-:S04]  /*0090*/  IMAD R0, R3, UR6, R0 ;  /* 0x0000000603007c24 */ /* 0x001fc8000f8e0200 */
[----:B---3--:R-:W-:-:S04]  /*00a0*/  IMAD R0, R0, R5, UR4 ;  /* 0x0000000400007e24 */ /* 0x008fc8000f8e0205 */
[----:B-1----:R-:W-:-:S05]  /*00b0*/  IMAD R15, R0, UR5, R15 ;  /* 0x00000005000f7c24 */ /* 0x002fca000f8e020f */
[----:B--2---:R-:W-:-:S13]  /*00c0*/  ISETP.GE.AND P0, PT, R15, UR7, PT ;  /* 0x000000070f007c0c */ /* 0x004fda000bf06270 */
[----:B------:R-:W-:Y:S05]  /*00d0*/  @P0 EXIT ;  /* 0x000000000000094d */ /* 0x000fea0003800000 */
[----:B------:R-:W0:Y:S01]  /*00e0*/  LDC.64 R2, c[0x0][0x398] ;  /* 0x0000e600ff027b82 */ /* 0x000e220000000a00 */
[----:B------:R-:W1:Y:S01]  /*00f0*/  LDCU.128 UR8, c[0x0][0x380] ;  /* 0x00007000ff0877ac */ /* 0x000e620008000c00 */
[----:B------:R-:W-:Y:S01]  /*0100*/  SHF.R.S32.HI R0, RZ, 0x1f, R15 ;  /* 0x0000001fff007819 */ /* 0x000fe2000001140f */
[----:B------:R-:W2:Y:S05]  /*0110*/  LDCU.64 UR6, c[0x0][0x390] ;  /* 0x00007200ff0677ac */ /* 0x000eaa0008000a00 */
[----:B------:R-:W3:Y:S01]  /*0120*/  LDC.64 R8, c[0x0][0x3b0] ;  /* 0x0000ec00ff087b82 */ /* 0x000ee20000000a00 */
[----:B------:R-:W4:Y:S07]  /*0130*/  LDCU.64 UR4, c[0x0][0x358] ;  /* 0x00006b00ff0477ac */ /* 0x000f2e0008000a00 */
[----:B------:R-:W5:Y:S01]  /*0140*/  LDC.64 R4, c[0x0][0x3a0] ;  /* 0x0000e800ff047b82 */ /* 0x000f620000000a00 */
[----:B-1----:R-:W-:-:S02]  /*0150*/  IADD3 R10, P0, PT, R15, UR8, RZ ;  /* 0x000000080f0a7c10 */ /* 0x002fc4000ff1e0ff */
[C---:B------:R-:W-:Y:S02]  /*0160*/  IADD3 R12, P1, PT, R15.reuse, UR10, RZ ;  /* 0x0000000a0f0c7c10 */ /* 0x040fe4000ff3e0ff */
[C---:B--2---:R-:W-:Y:S01]  /*0170*/  IADD3 R14, P2, PT, R15.reuse, UR6, RZ ;  /* 0x000000060f0e7c10 */ /* 0x044fe2000ff5e0ff */
[----:B0-----:R-:W-:Y:S01]  /*0180*/  IMAD.WIDE R2, R15, 0x4, R2 ;  /* 0x000000040f027825 */ /* 0x001fe200078e0202 */
[C---:B------:R-:W-:Y:S01]  /*0190*/  IADD3.X R11, PT, PT, R0.reuse, UR9, RZ, P0, !PT ;  /* 0x00000009000b7c10 */ /* 0x040fe200087fe4ff */
[----:B------:R-:W0:Y:S01]  /*01a0*/  LDC.64 R16, c[0x0][0x3b8] ;  /* 0x0000ee00ff107b82 */ /* 0x000e220000000a00 */
[C---:B------:R-:W-:Y:S02]  /*01b0*/  IADD3.X R13, PT, PT, R0.reuse, UR11, RZ, P1, !PT ;  /* 0x0000000b000d7c10 */ /* 0x040fe40008ffe4ff */
[----:B----4-:R-:W3:Y:S01]  /*01c0*/  LDG.E R19, desc[UR4][R2.64] ;  /* 0x0000000402137981 */ /* 0x010ee2000c1e1900 */
[----:B------:R-:W-:-:S03]  /*01d0*/  IADD3.X R15, PT, PT, R0, UR7, RZ, P2, !PT ;  /* 0x00000007000f7c10 */ /* 0x000fc600097fe4ff */
[----:B------:R-:W2:Y:S01]  /*01e0*/  LDG.E.U8 R11, desc[UR4][R10.64] ;  /* 0x000000040a0b7981 */ /* 0x000ea2000c1e1100 */
[----:B------:R-:W1:Y:S03]  /*01f0*/  LDC.64 R6, c[0x0][0x3a8] ;  /* 0x0000ea00ff067b82 */ /* 0x000e660000000a00 */
[----:B------:R-:W4:Y:S04]  /*0200*/  LDG.E.U8 R13, desc[UR4][R12.64] ;  /* 0x000000040c0d7981 */ /* 0x000f28000c1e1100 */
[----:B------:R-:W4:Y:S01]  /*0210*/  LDG.E.U8 R15, desc[UR4][R14.64] ;  /* 0x000000040e0f7981 */ /* 0x000f22000c1e1100 */
[----:B---3--:R-:W-:-:S04]  /*0220*/  IMAD.WIDE R2, R19, 0x4, R8 ;  /* 0x0000000413027825 */ /* 0x008fc800078e0208 */
[----:B-----5:R-:W-:-:S04]  /*0230*/  IMAD.WIDE R4, R19, 0x4, R4 ;  /* 0x0000000413047825 */ /* 0x020fc800078e0204 */
[----:B0-----:R-:W-:-:S04]  /*0240*/  IMAD.WIDE R8, R19, 0x4, R16 ;  /* 0x0000000413087825 */ /* 0x001fc800078e0210 */
[----:B------:R-:W-:Y:S01]  /*0250*/  HFMA2 R17, -RZ, RZ, 0, 5.9604644775390625e-08 ;  /* 0x00000001ff117431 */ /* 0x000fe200000001ff */
[----:B--2---:R-:W-:Y:S01]  /*0260*/  REDG.E.ADD.STRONG.GPU desc[UR4][R4.64], R11 ;  /* 0x0000000b0400798e */ /* 0x004fe2000c12e104 */
[----:B-1----:R-:W-:-:S05]  /*0270*/  IMAD.WIDE R6, R19, 0x4, R6 ;  /* 0x0000000413067825 */ /* 0x002fca00078e0206 */
[----:B----4-:R-:W-:Y:S04]  /*0280*/  REDG.E.ADD.STRONG.GPU desc[UR4][R6.64], R13 ;  /* 0x0000000d0600798e */ /* 0x010fe8000c12e104 */
[----:B------:R-:W-:Y:S04]  /*0290*/  REDG.E.ADD.STRONG.GPU desc[UR4][R2.64], R15 ;  /* 0x0000000f0200798e */ /* 0x000fe8000c12e104 */
[----:B------:R-:W-:Y:S01]  /*02a0*/  REDG.E.ADD.STRONG.GPU desc[UR4][R8.64], R17 ;  /* 0x000000110800798e */ /* 0x000fe2000c12e104 */
[----:B------:R-:W-:Y:S05]  /*02b0*/  EXIT ;  /* 0x000000000000794d */ /* 0x000fea0003800000 */
.L_x_2:
        /* <DEDUP_REMOVED lines=12> */
.L_x_22:


//--------------------- .text._Z14assignClustersPhS_S_PiS_S_S_ --------------------------
	.section	.text._Z14assignClustersPhS_S_PiS_S_S_,"ax",@progbits
	.align	128
        .global         _Z14assignClustersPhS_S_PiS_S_S_
        .type           _Z14assignClustersPhS_S_PiS_S_S_,@function
        .size           _Z14assignClustersPhS_S_PiS_S_S_,(.L_x_19 - _Z14assignClustersPhS_S_PiS_S_S_)
        .other          _Z14assignClustersPhS_S_PiS_S_S_,@"STO_CUDA_ENTRY STV_DEFAULT"
_Z14assignClustersPhS_S_PiS_S_S_:
.text._Z14assignClustersPhS_S_PiS_S_S_:
        /* <DEDUP_REMOVED lines=14> */
[----:B------:R-:W0:Y:S01]  /*00e0*/  LDCU UR4, c[0x3][URZ] ;  /* 0x00c00000ff0477ac */ /* 0x000e220008000800 */
[----:B------:R-:W1:Y:S01]  /*00f0*/  LDCU.64 UR6, c[0x0][0x358] ;  /* 0x00006b00ff0677ac */ /* 0x000e620008000a00 */
[----:B0-----:R-:W-:-:S09]  /*0100*/  UISETP.GE.AND UP0, UPT, UR4, 0x1, UPT ;  /* 0x000000010400788c */ /* 0x001fd2000bf06270 */
[----:B-1----:R-:W-:Y:S05]  /*0110*/  BRA.U !UP0, `(.L_x_3) ;  /* 0x0000001908347547 */ /* 0x002fea000b800000 */
[----:B------:R-:W0:Y:S01]  /*0120*/  LDCU.128 UR12, c[0x0][0x3a0] ;  /* 0x00007400ff0c77ac */ /* 0x000e220008000c00 */
[----:B------:R-:W-:Y:S01]  /*0130*/  SHF.R.S32.HI R0, RZ, 0x1f, R11 ;  /* 0x0000001fff007819 */ /* 0x000fe2000001140b */
[----:B------:R-:W1:Y:S01]  /*0140*/  LDCU.128 UR8, c[0x0][0x380] ;  /* 0x00007000ff0877ac */ /* 0x000e620008000c00 */
[C---:B0-----:R-:W-:Y:S02]  /*0150*/  IADD3 R4, P1, PT, R11.reuse, UR12, RZ ;  /* 0x0000000c0b047c10 */ /* 0x041fe4000ff3e0ff */
[C---:B-1----:R-:W-:Y:S02]  /*0160*/  IADD3 R2, P0, PT, R11.reuse, UR8, RZ ;  /* 0x000000080b027c10 */ /* 0x042fe4000ff1e0ff */
[C---:B------:R-:W-:Y:S01]  /*0170*/  IADD3.X R5, PT, PT, R0.reuse, UR13, RZ, P1, !PT ;  /* 0x0000000d00057c10 */ /* 0x040fe20008ffe4ff */
[----:B------:R-:W0:Y:S01]  /*0180*/  LDCU.64 UR12, c[0x0][0x3b0] ;  /* 0x00007600ff0c77ac */ /* 0x000e220008000a00 */
[----:B------:R-:W-:Y:S02]  /*0190*/  IADD3.X R3, PT, PT, R0, UR9, RZ, P0, !PT ;  /* 0x0000000900037c10 */ /* 0x000fe400087fe4ff */
[C---:B------:R-:W-:Y:S01]  /*01a0*/  IADD3 R12, P1, PT, R11.reuse, UR14, RZ ;  /* 0x0000000e0b0c7c10 */ /* 0x040fe2000ff3e0ff */
[----:B------:R-:W1:Y:S01]  /*01b0*/  LDCU.64 UR8, c[0x0][0x390] ;  /* 0x00007200ff0877ac */ /* 0x000e620008000a00 */
[----:B------:R-:W2:Y:S04]  /*01c0*/  LDG.E.U8 R5, desc[UR6][R4.64] ;  /* 0x0000000604057981 */ /* 0x000ea8000c1e1100 */
[----:B------:R0:W2:Y:S01]  /*01d0*/  LDG.E.U8 R10, desc[UR6][R2.64] ;  /* 0x00000006020a7981 */ /* 0x0000a2000c1e1100 */
[----:B------:R-:W-:-:S02]  /*01e0*/  IADD3 R6, P0, PT, R11, UR10, RZ ;  /* 0x0000000a0b067c10 */ /* 0x000fc4000ff1e0ff */
[C---:B------:R-:W-:Y:S02]  /*01f0*/  IADD3.X R13, PT, PT, R0.reuse, UR15, RZ, P1, !PT ;  /* 0x0000000f000d7c10 */ /* 0x040fe40008ffe4ff */
[----:B------:R-:W-:-:S03]  /*0200*/  IADD3.X R7, PT, PT, R0, UR11, RZ, P0, !PT ;  /* 0x0000000b00077c10 */ /* 0x000fc600087fe4ff */
[----:B------:R3:W4:Y:S04]  /*0210*/  LDG.E.U8 R17, desc[UR6][R12.64] ;  /* 0x000000060c117981 */ /* 0x000728000c1e1100 */
[----:B------:R-:W4:Y:S01]  /*0220*/  LDG.E.U8 R6, desc[UR6][R6.64] ;  /* 0x0000000606067981 */ /* 0x000f22000c1e1100 */
[C---:B-1----:R-:W-:Y:S02]  /*0230*/  IADD3 R14, P0, PT, R11.reuse, UR8, RZ ;  /* 0x000000080b0e7c10 */ /* 0x042fe4000ff1e0ff */
[----:B0-----:R-:W-:Y:S02]  /*0240*/  IADD3 R2, P1, PT, R11, UR12, RZ ;  /* 0x0000000c0b027c10 */ /* 0x001fe4000ff3e0ff */
[C---:B------:R-:W-:Y:S02]  /*0250*/  IADD3.X R15, PT, PT, R0.reuse, UR9, RZ, P0, !PT ;  /* 0x00000009000f7c10 */ /* 0x040fe400087fe4ff */
[----:B------:R-:W-:-:S03]  /*0260*/  IADD3.X R3, PT, PT, R0, UR13, RZ, P1, !PT ;  /* 0x0000000d00037c10 */ /* 0x000fc60008ffe4ff */
[----:B------:R-:W5:Y:S04]  /*0270*/  LDG.E.U8 R14, desc[UR6][R14.64] ;  /* 0x000000060e0e7981 */ /* 0x000f68000c1e1100 */
[----:B------:R0:W5:Y:S01]  /*0280*/  LDG.E.U8 R19, desc[UR6][R2.64] ;  /* 0x0000000602137981 */ /* 0x000162000c1e1100 */
[----:B------:R-:W-:Y:S02]  /*0290*/  UISETP.GE.U32.AND UP0, UPT, UR4, 0x4, UPT ;  /* 0x000000040400788c */ /* 0x000fe4000bf06070 */
[----:B------:R-:W-:Y:S01]  /*02a0*/  ULOP3.LUT UR5, UR4, 0x3, URZ, 0xc0, !UPT ;  /* 0x0000000304057892 */ /* 0x000fe2000f8ec0ff */
[----:B--2---:R-:W-:-:S05]  /*02b0*/  IMAD.IADD R10, R10, 0x1, -R5 ;  /* 0x000000010a0a7824 */ /* 0x004fca00078e0a05 */
[----:B------:R-:W-:-:S04]  /*02c0*/  I2FP.F32.S32 R9, R10 ;  /* 0x0000000a00097245 */ /* 0x000fc80000201400 */
[C---:B------:R-:W-:Y:S01]  /*02d0*/  FSETP.GEU.AND P0, PT, |R9|.reuse, 1.175494350822287508e-38, PT ;  /* 0x008000000900780b */ /* 0x040fe20003f0e200 */
[----:B------:R-:W-:-:S05]  /*02e0*/  FMUL R0, |R9|, 16777216 ;  /* 0x4b80000009007820 */ /* 0x000fca0000400200 */
[----:B------:R-:W-:-:S05]  /*02f0*/  FSEL R0, R0, |R9|, !P0 ;  /* 0x4000000900007208 */ /* 0x000fca0004000000 */
[----:B------:R-:W-:-:S05]  /*0300*/  VIADD R4, R0, 0xc0cafb0d ;  /* 0xc0cafb0d00047836 */ /* 0x000fca0000000000 */
[----:B---3--:R-:W-:-:S04]  /*0310*/  LOP3.LUT R13, R4, 0xff800000, RZ, 0xc0, !PT ;  /* 0xff800000040d7812 */ /* 0x008fc800078ec0ff */
[----:B------:R-:W-:Y:S01]  /*0320*/  IADD3 R0, PT, PT, R0, -R13, RZ ;  /* 0x8000000d00007210 */ /* 0x000fe20007ffe0ff */
[----:B----4-:R-:W-:-:S04]  /*0330*/  IMAD.IADD R8, R6, 0x1, -R17 ;  /* 0x0000000106087824 */ /* 0x010fc800078e0a11 */
[----:B------:R-:W-:Y:S01]  /*0340*/  FADD R12, R0, 1 ;  /* 0x3f800000000c7421 */ /* 0x000fe20000000000 */
[----:B------:R-:W-:-:S05]  /*0350*/  I2FP.F32.S32 R7, R8 ;  /* 0x0000000800077245 */ /* 0x000fca0000201400 */
[----:B------:R-:W1:Y:S01]  /*0360*/  MUFU.RCP R12, R12 ;  /* 0x0000000c000c7308 */ /* 0x000e620000001000 */
[----:B0-----:R-:W-:Y:S01]  /*0370*/  FADD R3, R0, -1 ;  /* 0xbf80000000037421 */ /* 0x001fe20000000000 */
[C---:B------:R-:W-:Y:S01]  /*0380*/  FMUL R0, |R7|.reuse, 16777216 ;  /* 0x4b80000007007820 */ /* 0x040fe20000400200 */
[----:B------:R-:W-:Y:S02]  /*0390*/  FSETP.GEU.AND P1, PT, |R7|, 1.175494350822287508e-38, PT ;  /* 0x008000000700780b */ /* 0x000fe40003f2e200 */
[----:B------:R-:W-:Y:S02]  /*03a0*/  FADD R5, R3, R3 ;  /* 0x0000000303057221 */ /* 0x000fe40000000000 */
[----:B------:R-:W-:Y:S01]  /*03b0*/  FSEL R17, R0, |R7|, !P1 ;  /* 0x4000000700117208 */ /* 0x000fe20004800000 */
[----:B-----5:R-:W-:-:S03]  /*03c0*/  IMAD.IADD R6, R14, 0x1, -R19 ;  /* 0x000000010e067824 */ /* 0x020fc600078e0a13 */
[----:B------:R-:W-:-:S04]  /*03d0*/  IADD3 R0, PT, PT, R17, -0x3f3504f3, RZ ;  /* 0xc0cafb0d11007810 */ /* 0x000fc80007ffe0ff */
[----:B------:R-:W-:Y:S01]  /*03e0*/  LOP3.LUT R0, R0, 0xff800000, RZ, 0xc0, !PT ;  /* 0xff80000000007812 */ /* 0x000fe200078ec0ff */
[----:B-1----:R-:W-:Y:S01]  /*03f0*/  FMUL R14, R12, R5 ;  /* 0x000000050c0e7220 */ /* 0x002fe20000400000 */
[----:B------:R-:W-:Y:S02]  /*0400*/  FSEL R2, RZ, -24, P0 ;  /* 0xc1c00000ff027808 */ /* 0x000fe40000000000 */
[----:B------:R-:W-:Y:S01]  /*0410*/  I2FP.F32.S32 R13, R13 ;  /* 0x0000000d000d7245 */ /* 0x000fe20000201400 */
[----:B------:R-:W-:Y:S01]  /*0420*/  FADD R4, R3, -R14 ;  /* 0x8000000e03047221 */ /* 0x000fe20000000000 */
[----:B------:R-:W-:Y:S01]  /*0430*/  I2FP.F32.S32 R5, R6 ;  /* 0x0000000600057245 */ /* 0x000fe20000201400 */
[----:B------:R-:W-:Y:S02]  /*0440*/  IMAD.IADD R17, R17, 0x1, -R0 ;  /* 0x0000000111117824 */ /* 0x000fe400078e0a00 */
[----:B------:R-:W-:Y:S01]  /*0450*/  FADD R4, R4, R4 ;  /* 0x0000000404047221 */ /* 0x000fe20000000000 */
[----:B------:R-:W-:Y:S01]  /*0460*/  FFMA R19, R13, 1.1920928955078125e-07, R2 ;  /* 0x340000000d137823 */ /* 0x000fe20000000002 */
[----:B------:R-:W-:Y:S01]  /*0470*/  FMUL R16, |R5|, 16777216 ;  /* 0x4b80000005107820 */ /* 0x000fe20000400200 */
[----:B------:R-:W-:Y:S01]  /*0480*/  FADD R2, R17, 1 ;  /* 0x3f80000011027421 */ /* 0x000fe20000000000 */
[----:B------:R-:W-:Y:S01]  /*0490*/  FSETP.GEU.AND P0, PT, |R5|, 1.175494350822287508e-38, PT ;  /* 0x008000000500780b */ /* 0x000fe20003f0e200 */
[----:B------:R-:W-:Y:S01]  /*04a0*/  FFMA R21, R3, -R14, R4 ;  /* 0x8000000e03157223 */ /* 0x000fe20000000004 */
[----:B------:R-:W-:-:S02]  /*04b0*/  IMAD.MOV.U32 R4, RZ, RZ, 0x3a2c32e4 ;  /* 0x3a2c32e4ff047424 */ /* 0x000fc400078e00ff */
[----:B------:R-:W-:Y:S01]  /*04c0*/  FMUL R15, R14, R14 ;  /* 0x0000000e0e0f7220 */ /* 0x000fe20000400000 */
[----:B------:R-:W-:Y:S01]  /*04d0*/  FSEL R22, R16, |R5|, !P0 ;  /* 0x4000000510167208 */ /* 0x000fe20004000000 */
[----:B------:R-:W-:Y:S01]  /*04e0*/  FFMA R3, R14, 1.4426950216293334961, R19 ;  /* 0x3fb8aa3b0e037823 */ /* 0x000fe20000000013 */
[----:B------:R-:W0:Y:S01]  /*04f0*/  MUFU.RCP R2, R2 ;  /* 0x0000000200027308 */ /* 0x000e220000001000 */
[----:B------:R-:W-:Y:S01]  /*0500*/  FFMA R16, R15, R4, 0.0032181653659790754318 ;  /* 0x3b52e7db0f107423 */ /* 0x000fe20000000004 */
[----:B------:R-:W-:Y:S01]  /*0510*/  IADD3 R13, PT, PT, R22, -0x3f3504f3, RZ ;  /* 0xc0cafb0d160d7810 */ /* 0x000fe20007ffe0ff */
[----:B------:R-:W-:Y:S02]  /*0520*/  FADD R19, R19, -R3 ;  /* 0x8000000313137221 */ /* 0x000fe40000000000 */
[----:B------:R-:W-:Y:S01]  /*0530*/  FFMA R20, R15, R16, 0.018033718690276145935 ;  /* 0x3c93bb730f147423 */ /* 0x000fe20000000010 */
[----:B------:R-:W-:Y:S01]  /*0540*/  LOP3.LUT R13, R13, 0xff800000, RZ, 0xc0, !PT ;  /* 0xff8000000d0d7812 */ /* 0x000fe200078ec0ff */
[----:B------:R-:W-:Y:S01]  /*0550*/  FMUL R18, R12, R21 ;  /* 0x000000150c127220 */ /* 0x000fe20000400000 */
[----:B------:R-:W-:Y:S01]  /*0560*/  FFMA R19, R14, 1.4426950216293334961, R19 ;  /* 0x3fb8aa3b0e137823 */ /* 0x000fe20000000013 */
[----:B------:R-:W-:Y:S01]  /*0570*/  FFMA R20, R15, R20, 0.12022458761930465698 ;  /* 0x3df6384f0f147423 */ /* 0x000fe20000000014 */
[----:B------:R-:W-:Y:S01]  /*0580*/  FADD R17, R17, -1 ;  /* 0xbf80000011117421 */ /* 0x000fe20000000000 */
[----:B------:R-:W-:-:S02]  /*0590*/  IMAD.IADD R16, R22, 0x1, -R13 ;  /* 0x0000000116107824 */ /* 0x000fc400078e0a0d */
[----:B------:R-:W-:Y:S01]  /*05a0*/  FFMA R19, R18, 1.4426950216293334961, R19 ;  /* 0x3fb8aa3b12137823 */ /* 0x000fe20000000013 */
[----:B------:R-:W-:Y:S01]  /*05b0*/  FMUL R21, R15, R20 ;  /* 0x000000140f157220 */ /* 0x000fe20000400000 */
[----:B------:R-:W-:Y:S01]  /*05c0*/  FADD R15, R17, R17 ;  /* 0x00000011110f7221 */ /* 0x000fe20000000000 */
[----:B------:R-:W-:Y:S01]  /*05d0*/  FADD R22, R16, 1 ;  /* 0x3f80000010167421 */ /* 0x000fe20000000000 */
[----:B------:R-:W-:Y:S01]  /*05e0*/  FFMA R19, R14, 1.9251366722983220825e-08, R19 ;  /* 0x32a55e340e137823 */ /* 0x000fe20000000013 */
[----:B------:R-:W-:Y:S01]  /*05f0*/  FMUL R20, R21, 3 ;  /* 0x4040000015147820 */ /* 0x000fe20000400000 */
[----:B0-----:R-:W-:Y:S02]  /*0600*/  FMUL R12, R2, R15 ;  /* 0x0000000f020c7220 */ /* 0x001fe40000400000 */
[----:B------:R-:W0:Y:S01]  /*0610*/  MUFU.RCP R15, R22 ;  /* 0x00000016000f7308 */ /* 0x000e220000001000 */
[----:B------:R-:W-:Y:S01]  /*0620*/  FFMA R23, R18, R20, R19 ;  /* 0x0000001412177223 */ /* 0x000fe20000000013 */
[----:B------:R-:W-:Y:S01]  /*0630*/  FMUL R19, R12, R12 ;  /* 0x0000000c0c137220 */ /* 0x000fe20000400000 */
[----:B------:R-:W-:-:S03]  /*0640*/  I2FP.F32.S32 R25, R0 ;  /* 0x0000000000197245 */ /* 0x000fc60000201400 */
[----:B------:R-:W-:Y:S01]  /*0650*/  FFMA R0, R19, R4, 0.0032181653659790754318 ;  /* 0x3b52e7db13007423 */ /* 0x000fe20000000004 */
[----:B------:R-:W-:Y:S01]  /*0660*/  FADD R20, R17, -R12 ;  /* 0x8000000c11147221 */ /* 0x000fe20000000000 */
[----:B------:R-:W-:Y:S01]  /*0670*/  FFMA R14, R14, R21, R23 ;  /* 0x000000150e0e7223 */ /* 0x000fe20000000017 */
[----:B------:R-:W-:Y:S01]  /*0680*/  FSEL R18, RZ, -24, P1 ;  /* 0xc1c00000ff127808 */ /* 0x000fe20000800000 */
[----:B------:R-:W-:Y:S01]  /*0690*/  FADD R21, R16, -1 ;  /* 0xbf80000010157421 */ /* 0x000fe20000000000 */
[----:B------:R-:W-:Y:S01]  /*06a0*/  FFMA R0, R19, R0, 0.018033718690276145935 ;  /* 0x3c93bb7313007423 */ /* 0x000fe20000000000 */
[----:B------:R-:W-:Y:S02]  /*06b0*/  FADD R20, R20, R20 ;  /* 0x0000001414147221 */ /* 0x000fe40000000000 */
[----:B------:R-:W-:Y:S01]  /*06c0*/  FADD R16, R21, R21 ;  /* 0x0000001515107221 */ /* 0x000fe20000000000 */
[----:B------:R-:W-:Y:S01]  /*06d0*/  FFMA R0, R19, R0, 0.12022458761930465698 ;  /* 0x3df6384f13007423 */ /* 0x000fe20000000000 */
[----:B------:R-:W-:Y:S01]  /*06e0*/  FFMA R23, R25, 1.1920928955078125e-07, R18 ;  /* 0x3400000019177823 */ /* 0x000fe20000000012 */
[----:B------:R-:W-:Y:S01]  /*06f0*/  FFMA R17, R17, -R12, R20 ;  /* 0x8000000c11117223 */ /* 0x000fe20000000014 */
[----:B0-----:R-:W-:Y:S01]  /*0700*/  FMUL R16, R15, R16 ;  /* 0x000000100f107220 */ /* 0x001fe20000400000 */
[----:B------:R-:W-:Y:S01]  /*0710*/  FMUL R19, R19, R0 ;  /* 0x0000000013137220 */ /* 0x000fe20000400000 */
[----:B------:R-:W-:Y:S01]  /*0720*/  FFMA R0, R12, 1.4426950216293334961, R23 ;  /* 0x3fb8aa3b0c007823 */ /* 0x000fe20000000017 */
[----:B------:R-:W-:-:S02]  /*0730*/  FSEL R18, RZ, -24, P0 ;  /* 0xc1c00000ff127808 */ /* 0x000fc40000000000 */
[----:B------:R-:W-:Y:S01]  /*0740*/  I2FP.F32.S32 R25, R13 ;  /* 0x0000000d00197245 */ /* 0x000fe20000201400 */
[----:B------:R-:W-:Y:S01]  /*0750*/  FMUL R13, R2, R17 ;  /* 0x00000011020d7220 */ /* 0x000fe20000400000 */
[----:B------:R-:W-:Y:S01]  /*0760*/  FADD R2, R21, -R16 ;  /* 0x8000001015027221 */ /* 0x000fe20000000000 */
[----:B------:R-:W-:Y:S01]  /*0770*/  FMUL R17, R16, R16 ;  /* 0x0000001010117220 */ /* 0x000fe20000400000 */
[----:B------:R-:W-:Y:S01]  /*0780*/  FADD R23, R23, -R0 ;  /* 0x8000000017177221 */ /* 0x000fe20000000000 */
[----:B------:R-:W-:Y:S01]  /*0790*/  FFMA R25, R25, 1.1920928955078125e-07, R18 ;  /* 0x3400000019197823 */ /* 0x000fe20000000012 */
[----:B------:R-:W-:Y:S01]  /*07a0*/  FADD R18, R2, R2 ;  /* 0x0000000202127221 */ /* 0x000fe20000000000 */
[----:B------:R-:W-:Y:S01]  /*07b0*/  FFMA R20, R17, R4, 0.0032181653659790754318 ;  /* 0x3b52e7db11147423 */ /* 0x000fe20000000004 */
[----:B------:R-:W-:Y:S02]  /*07c0*/  FFMA R4, R12, 1.4426950216293334961, R23 ;  /* 0x3fb8aa3b0c047823 */ /* 0x000fe40000000017 */
[----:B------:R-:W-:Y:S01]  /*07d0*/  FFMA R18, R21, -R16, R18 ;  /* 0x8000001015127223 */ /* 0x000fe20000000012 */
[----:B------:R-:W-:Y:S01]  /*07e0*/  FFMA R20, R17, R20, 0.018033718690276145935 ;  /* 0x3c93bb7311147423 */ /* 0x000fe20000000014 */
[----:B------:R-:W-:Y:S01]  /*07f0*/  FFMA R21, R13, 1.4426950216293334961, R4 ;  /* 0x3fb8aa3b0d157823 */ /* 0x000fe20000000004 */
[----:B------:R-:W-:-:S02]  /*0800*/  FFMA R2, R16, 1.4426950216293334961, R25 ;  /* 0x3fb8aa3b10027823 */ /* 0x000fc40000000019 */
[----:B------:R-:W-:Y:S01]  /*0810*/  FFMA R4, R17, R20, 0.12022458761930465698 ;  /* 0x3df6384f11047423 */ /* 0x000fe20000000014 */
[----:B------:R-:W-:Y:S01]  /*0820*/  FFMA R20, R12, 1.9251366722983220825e-08, R21 ;  /* 0x32a55e340c147823 */ /* 0x000fe20000000015 */
[----:B------:R-:W-:Y:S01]  /*0830*/  FADD R21, R3, R14 ;  /* 0x0000000e03157221 */ /* 0x000fe20000000000 */
[----:B------:R-:W-:Y:S01]  /*0840*/  FMUL R18, R15, R18 ;  /* 0x000000120f127220 */ /* 0x000fe20000400000 */
[----:B------:R-:W-:Y:S01]  /*0850*/  FADD R25, R25, -R2 ;  /* 0x8000000219197221 */ /* 0x000fe20000000000 */
[----:B------:R-:W-:Y:S01]  /*0860*/  FMUL R15, R19, 3 ;  /* 0x40400000130f7820 */ /* 0x000fe20000400000 */
[----:B------:R-:W-:Y:S01]  /*0870*/  FMUL R17, R17, R4 ;  /* 0x0000000411117220 */ /* 0x000fe20000400000 */
[----:B------:R-:W-:Y:S01]  /*0880*/  FMUL R4, R21, 2 ;  /* 0x4000000015047820 */ /* 0x000fe20000400000 */
[----:B------:R-:W-:Y:S01]  /*0890*/  FFMA R25, R16, 1.4426950216293334961, R25 ;  /* 0x3fb8aa3b10197823 */ /* 0x000fe20000000019 */
[----:B------:R-:W-:Y:S02]  /*08a0*/  FFMA R15, R13, R15, R20 ;  /* 0x0000000f0d0f7223 */ /* 0x000fe40000000014 */
[----:B------:R-:W0:Y:S01]  /*08b0*/  FRND R13, R4 ;  /* 0x00000004000d7307 */ /* 0x000e220000201000 */
[----:B------:R-:W-:Y:S01]  /*08c0*/  FFMA R25, R18, 1.4426950216293334961, R25 ;  /* 0x3fb8aa3b12197823 */ /* 0x000fe20000000019 */
[----:B------:R-:W-:Y:S01]  /*08d0*/  FMUL R20, R17, 3 ;  /* 0x4040000011147820 */ /* 0x000fe20000400000 */
[----:B------:R-:W-:-:S02]  /*08e0*/  FADD R3, -R3, R21 ;  /* 0x0000001503037221 */ /* 0x000fc40000000100 */
[----:B------:R-:W-:Y:S01]  /*08f0*/  FFMA R25, R16, 1.9251366722983220825e-08, R25 ;  /* 0x32a55e3410197823 */ /* 0x000fe20000000019 */
[----:B------:R-:W-:Y:S01]  /*0900*/  FFMA R15, R12, R19, R15 ;  /* 0x000000130c0f7223 */ /* 0x000fe2000000000f */
[----:B------:R-:W-:Y:S01]  /*0910*/  FADD R14, R14, -R3 ;  /* 0x800000030e0e7221 */ /* 0x000fe20000000000 */
[----:B------:R-:W-:Y:S01]  /*0920*/  FFMA R19, R21, 2, -R4 ;  /* 0x4000000015137823 */ /* 0x000fe20000000804 */
[----:B------:R-:W-:Y:S01]  /*0930*/  FFMA R25, R18, R20, R25 ;  /* 0x0000001412197223 */ /* 0x000fe20000000019 */
[----:B------:R-:W-:Y:S02]  /*0940*/  FADD R18, R0, R15 ;  /* 0x0000000f00127221 */ /* 0x000fe40000000000 */
[----:B------:R-:W-:Y:S01]  /*0950*/  FFMA R19, R14, 2, R19 ;  /* 0x400000000e137823 */ /* 0x000fe20000000013 */
[----:B------:R-:W-:Y:S01]  /*0960*/  FFMA R17, R16, R17, R25 ;  /* 0x0000001110117223 */ /* 0x000fe20000000019 */
[----:B0-----:R-:W-:Y:S01]  /*0970*/  FADD R20, R4, -R13 ;  /* 0x8000000d04147221 */ /* 0x001fe20000000000 */
[----:B------:R-:W-:-:S02]  /*0980*/  FMUL R3, R18, 2 ;  /* 0x4000000012037820 */ /* 0x000fc40000400000 */
[----:B------:R-:W-:Y:S01]  /*0990*/  FADD R21, R2, R17 ;  /* 0x0000001102157221 */ /* 0x000fe20000000000 */
[----:B------:R-:W-:Y:S02]  /*09a0*/  IMAD.MOV.U32 R16, RZ, RZ, 0x391fcb8e ;  /* 0x391fcb8eff107424 */ /* 0x000fe400078e00ff */
[----:B------:R-:W-:Y:S01]  /*09b0*/  FADD R23, R19, R20 ;  /* 0x0000001413177221 */ /* 0x000fe20000000000 */
[----:B------:R-:W0:Y:S01]  /*09c0*/  FRND R12, R3 ;  /* 0x00000003000c7307 */ /* 0x000e220000201000 */
[----:B------:R-:W-:Y:S01]  /*09d0*/  FADD R20, -R0, R18 ;  /* 0x0000001200147221 */ /* 0x000fe20000000100 */
[----:B------:R-:W-:Y:S01]  /*09e0*/  FMUL R14, R21, 2 ;  /* 0x40000000150e7820 */ /* 0x000fe20000400000 */
[----:B------:R-:W-:Y:S02]  /*09f0*/  FFMA R0, R23, R16, 0.0013391353422775864601 ;  /* 0x3aaf85ed17007423 */ /* 0x000fe40000000010 */
[----:B------:R-:W-:Y:S02]  /*0a00*/  FADD R15, R15, -R20 ;  /* 0x800000140f0f7221 */ /* 0x000fe40000000000 */
[----:B------:R-:W-:Y:S01]  /*0a10*/  FFMA R20, R23, R0, 0.0096188392490148544312 ;  /* 0x3c1d985617147423 */ /* 0x000fe20000000000 */
[----:B------:R-:W1:Y:S01]  /*0a20*/  FRND R19, R14 ;  /* 0x0000000e00137307 */ /* 0x000e620000201000 */
[----:B------:R-:W-:Y:S01]  /*0a30*/  FFMA R18, R18, 2, -R3 ;  /* 0x4000000012127823 */ /* 0x000fe20000000803 */
[----:B------:R-:W-:-:S06]  /*0a40*/  FADD R22, -R2, R21 ;  /* 0x0000001502167221 */ /* 0x000fcc0000000100 */
[----:B------:R-:W2:Y:S01]  /*0a50*/  F2I.NTZ R0, R4 ;  /* 0x0000000400007305 */ /* 0x000ea20000203100 */
[----:B------:R-:W-:Y:S01]  /*0a60*/  FSETP.GT.AND P0, PT, R13, RZ, PT ;  /* 0x000000ff0d00720b */ /* 0x000fe20003f04000 */
[----:B------:R-:W-:Y:S01]  /*0a70*/  FFMA R20, R23, R20, 0.055503588169813156128 ;  /* 0x3d6357bb17147423 */ /* 0x000fe20000000014 */
[----:B------:R-:W-:Y:S01]  /*0a80*/  FFMA R13, R15, 2, R18 ;  /* 0x400000000f0d7823 */ /* 0x000fe20000000012 */
[----:B0-----:R-:W-:Y:S01]  /*0a90*/  FADD R2, R3, -R12 ;  /* 0x8000000c03027221 */ /* 0x001fe20000000000 */
[----:B------:R-:W-:Y:S01]  /*0aa0*/  FADD R22, R17, -R22 ;  /* 0x8000001611167221 */ /* 0x000fe20000000000 */
[----:B------:R-:W-:Y:S01]  /*0ab0*/  FFMA R21, R21, 2, -R14 ;  /* 0x4000000015157823 */ /* 0x000fe2000000080e */
[----:B------:R-:W-:Y:S01]  /*0ac0*/  FFMA R20, R23, R20, 0.24022644758224487305 ;  /* 0x3e75fdec17147423 */ /* 0x000fe20000000014 */
[----:B------:R-:W-:Y:S01]  /*0ad0*/  SEL R15, RZ, 0x83000000, P0 ;  /* 0x83000000ff0f7807 */ /* 0x000fe20000000000 */
[----:B------:R-:W-:Y:S01]  /*0ae0*/  FADD R13, R13, R2 ;  /* 0x000000020d0d7221 */ /* 0x000fe20000000000 */
[----:B------:R-:W-:Y:S01]  /*0af0*/  FFMA R21, R22, 2, R21 ;  /* 0x4000000016157823 */ /* 0x000fe20000000015 */
[----:B-1----:R-:W-:Y:S01]  /*0b00*/  FADD R18, R14, -R19 ;  /* 0x800000130e127221 */ /* 0x002fe20000000000 */
[----:B------:R-:W-:Y:S01]  /*0b10*/  FFMA R20, R23, R20, 0.69314718246459960938 ;  /* 0x3f31721817147423 */ /* 0x000fe20000000014 */
[----:B------:R-:W-:Y:S01]  /*0b20*/  IADD3 R17, PT, PT, R15, 0x7f000000, RZ ;  /* 0x7f0000000f117810 */ /* 0x000fe20007ffe0ff */
[----:B--2---:R-:W-:-:S02]  /*0b30*/  IMAD R2, R0, 0x800000, -R15 ;  /* 0x0080000000027824 */ /* 0x004fc400078e0a0f */
[----:B------:R-:W-:Y:S01]  /*0b40*/  FFMA R0, R13, R16, 0.0013391353422775864601 ;  /* 0x3aaf85ed0d007423 */ /* 0x000fe20000000010 */
[----:B------:R-:W-:Y:S01]  /*0b50*/  FADD R15, R21, R18 ;  /* 0x00000012150f7221 */ /* 0x000fe20000000000 */
[----:B------:R-:W-:Y:S02]  /*0b60*/  FFMA R20, R23, R20, 1 ;  /* 0x3f80000017147423 */ /* 0x000fe40000000014 */
[----:B------:R-:W-:Y:S01]  /*0b70*/  FFMA R18, R13, R0, 0.0096188392490148544312 ;  /* 0x3c1d98560d127423 */ /* 0x000fe20000000000 */
[----:B------:R-:W-:Y:S01]  /*0b80*/  FFMA R16, R15, R16, 0.0013391353422775864601 ;  /* 0x3aaf85ed0f107423 */ /* 0x000fe20000000010 */
[----:B------:R-:W-:Y:S01]  /*0b90*/  FMUL R17, R20, R17 ;  /* 0x0000001114117220 */ /* 0x000fe20000400000 */
[C---:B------:R-:W-:Y:S01]  /*0ba0*/  FSETP.GT.AND P0, PT, |R4|.reuse, 152, PT ;  /* 0x431800000400780b */ /* 0x040fe20003f04200 */
[----:B------:R-:W-:Y:S01]  /*0bb0*/  FFMA R18, R13, R18, 0.055503588169813156128 ;  /* 0x3d6357bb0d127423 */ /* 0x000fe20000000012 */
[----:B------:R-:W-:Y:S01]  /*0bc0*/  FSETP.GEU.AND P6, PT, R4, RZ, PT ;  /* 0x000000ff0400720b */ /* 0x000fe20003fce000 */
[----:B------:R-:W-:Y:S01]  /*0bd0*/  FFMA R16, R15, R16, 0.0096188392490148544312 ;  /* 0x3c1d98560f107423 */ /* 0x000fe20000000010 */
[----:B------:R-:W-:Y:S01]  /*0be0*/  FMUL R4, R17, R2 ;  /* 0x0000000211047220 */ /* 0x000fe20000400000 */
[----:B------:R-:W-:Y:S01]  /*0bf0*/  FSETP.GT.AND P1, PT, R12, RZ, PT ;  /* 0x000000ff0c00720b */ /* 0x000fe20003f24000 */
[----:B------:R-:W0:Y:S01]  /*0c00*/  F2I.NTZ R2, R14 ;  /* 0x0000000e00027305 */ /* 0x000e220000203100 */
[----:B------:R-:W-:Y:S01]  /*0c10*/  FFMA R18, R13, R18, 0.24022644758224487305 ;  /* 0x3e75fdec0d127423 */ /* 0x000fe20000000012 */
[----:B------:R-:W-:Y:S01]  /*0c20*/  FFMA R16, R15, R16, 0.055503588169813156128 ;  /* 0x3d6357bb0f107423 */ /* 0x000fe20000000010 */
[----:B------:R-:W-:-:S02]  /*0c30*/  SEL R17, RZ, 0x83000000, P1 ;  /* 0x83000000ff117807 */ /* 0x000fc40000800000 */
[----:B------:R-:W-:Y:S01]  /*0c40*/  FFMA R18, R13, R18, 0.69314718246459960938 ;  /* 0x3f3172180d127423 */ /* 0x000fe20000000012 */
[----:B------:R-:W-:Y:S02]  /*0c50*/  FFMA R16, R15, R16, 0.24022644758224487305 ;  /* 0x3e75fdec0f107423 */ /* 0x000fe40000000010 */
[----:B------:R-:W1:Y:S01]  /*0c60*/  F2I.NTZ R0, R3 ;  /* 0x0000000300007305 */ /* 0x000e620000203100 */
[----:B------:R-:W-:Y:S01]  /*0c70*/  FSETP.GT.AND P1, PT, R19, RZ, PT ;  /* 0x000000ff1300720b */ /* 0x000fe20003f24000 */
[----:B------:R-:W-:Y:S01]  /*0c80*/  FFMA R18, R13, R18, 1 ;  /* 0x3f8000000d127423 */ /* 0x000fe20000000012 */
[----:B------:R-:W-:Y:S02]  /*0c90*/  FFMA R16, R15, R16, 0.69314718246459960938 ;  /* 0x3f3172180f107423 */ /* 0x000fe40000000010 */
[----:B------:R-:W-:Y:S02]  /*0ca0*/  SEL R13, RZ, 0x83000000, P1 ;  /* 0x83000000ff0d7807 */ /* 0x000fe40000800000 */
[----:B------:R-:W-:-:S02]  /*0cb0*/  FSETP.GT.AND P5, PT, |R3|, 152, PT ;  /* 0x431800000300780b */ /* 0x000fc40003fa4200 */
[C---:B------:R-:W-:Y:S01]  /*0cc0*/  FSETP.GT.AND P3, PT, |R14|.reuse, 152, PT ;  /* 0x431800000e00780b */ /* 0x040fe20003f64200 */
[----:B------:R-:W-:Y:S01]  /*0cd0*/  FFMA R16, R15, R16, 1 ;  /* 0x3f8000000f107423 */ /* 0x000fe20000000010 */
[----:B------:R-:W-:Y:S01]  /*0ce0*/  VIADD R15, R13, 0x7f000000 ;  /* 0x7f0000000d0f7836 */ /* 0x000fe20000000000 */
[----:B------:R-:W-:Y:S01]  /*0cf0*/  FSETP.GEU.AND P2, PT, R14, RZ, PT ;  /* 0x000000ff0e00720b */ /* 0x000fe20003f4e000 */
[----:B0-----:R-:W-:Y:S01]  /*0d00*/  IMAD R2, R2, 0x800000, -R13 ;  /* 0x0080000002027824 */ /* 0x001fe200078e0a0d */
[----:B------:R-:W-:Y:S01]  /*0d10*/  SHF.L.U32 R14, R6, 0x1, RZ ;  /* 0x00000001060e7819 */ /* 0x000fe200000006ff */
[----:B------:R-:W-:Y:S02]  /*0d20*/  VIADD R19, R17, 0x7f000000 ;  /* 0x7f00000011137836 */ /* 0x000fe40000000000 */
[----:B------:R-:W-:Y:S02]  /*0d30*/  IMAD.SHL.U32 R12, R10, 0x2, RZ ;  /* 0x000000020a0c7824 */ /* 0x000fe400078e00ff */
[----:B------:R-:W-:Y:S01]  /*0d40*/  IMAD.SHL.U32 R13, R8, 0x2, RZ ;  /* 0x00000002080d7824 */ /* 0x000fe200078e00ff */
[----:B-1----:R-:W-:Y:S01]  /*0d50*/  LEA R17, R0, -R17, 0x17 ;  /* 0x8000001100117211 */ /* 0x002fe200078eb8ff */
[----:B------:R-:W-:Y:S01]  /*0d60*/  FMUL R18, R18, R19 ;  /* 0x0000001312127220 */ /* 0x000fe20000400000 */
[----:B------:R-:W-:Y:S01]  /*0d70*/  FMUL R15, R16, R15 ;  /* 0x0000000f100f7220 */ /* 0x000fe20000400000 */
[----:B------:R-:W-:-:S02]  /*0d80*/  FSETP.GEU.AND P4, PT, R3, RZ, PT ;  /* 0x000000ff0300720b */ /* 0x000fc40003f8e000 */
[----:B------:R-:W-:Y:S02]  /*0d90*/  I2FP.F32.S32 R19, R12 ;  /* 0x0000000c00137245 */ /* 0x000fe40000201400 */
[----:B------:R-:W-:Y:S02]  /*0da0*/  FSETP.NEU.AND P1, PT, |R7|, +INF , PT ;  /* 0x7f8000000700780b */ /* 0x000fe40003f2d200 */
[----:B------:R-:W-:Y:S02]  /*0db0*/  I2FP.F32.S32 R20, R13 ;  /* 0x0000000d00147245 */ /* 0x000fe40000201400 */
[----:B------:R-:W-:Y:S01]  /*0dc0*/  I2FP.F32.S32 R14, R14 ;  /* 0x0000000e000e7245 */ /* 0x000fe20000201400 */
[----:B------:R-:W-:Y:S02]  /*0dd0*/  HFMA2 R0, -RZ, RZ, 0, 0 ;  /* 0x00000000ff007431 */ /* 0x000fe400000001ff */
[----:B------:R-:W-:Y:S01]  /*0de0*/  FMUL R3, R18, R17 ;  /* 0x0000001112037220 */ /* 0x000fe20000400000 */
[----:B------:R-:W-:Y:S01]  /*0df0*/  FMUL R2, R15, R2 ;  /* 0x000000020f027220 */ /* 0x000fe20000400000 */
[----:B------:R-:W-:Y:S01]  /*0e00*/  CS2R R16, SRZ ;  /* 0x0000000000107805 */ /* 0x000fe2000001ff00 */
[----:B------:R-:W-:Y:S01]  /*0e10*/  FADD R12, R9, 2 ;  /* 0x40000000090c7421 */ /* 0x000fe20000000000 */
[----:B------:R-:W-:Y:S01]  /*0e20*/  FADD R13, R7, 2 ;  /* 0x40000000070d7421 */ /* 0x000fe20000000000 */
[----:B------:R-:W-:Y:S01]  /*0e30*/  FADD R18, R5, 2 ;  /* 0x4000000005127421 */ /* 0x000fe20000000000 */
[----:B------:R-:W-:-:S02]  /*0e40*/  ISETP.EQ.OR P1, PT, R8, RZ, !P1 ;  /* 0x000000ff0800720c */ /* 0x000fc40004f22670 */
[----:B------:R-:W-:Y:S02]  /*0e50*/  LOP3.LUT R19, R19, 0x7fffffff, RZ, 0xc0, !PT ;  /* 0x7fffffff13137812 */ /* 0x000fe400078ec0ff */
[----:B------:R-:W-:Y:S02]  /*0e60*/  LOP3.LUT R20, R20, 0x7fffffff, RZ, 0xc0, !PT ;  /* 0x7fffffff14147812 */ /* 0x000fe400078ec0ff */
[----:B------:R-:W-:Y:S02]  /*0e70*/  LOP3.LUT R21, R14, 0x7fffffff, RZ, 0xc0, !PT ;  /* 0x7fffffff0e157812 */ /* 0x000fe400078ec0ff */
[----:B------:R-:W-:Y:S02]  /*0e80*/  @P0 FSEL R4, RZ, +INF , !P6 ;  /* 0x7f800000ff040808 */ /* 0x000fe40007000000 */
[----:B------:R-:W-:Y:S02]  /*0e90*/  @P5 FSEL R3, RZ, +INF , !P4 ;  /* 0x7f800000ff035808 */ /* 0x000fe40006000000 */
[----:B------:R-:W-:Y:S01]  /*0ea0*/  @P3 FSEL R2, RZ, +INF , !P2 ;  /* 0x7f800000ff023808 */ /* 0x000fe20005000000 */
[----:B------:R-:W-:Y:S06]  /*0eb0*/  BRA.U !UP0, `(.L_x_4) ;  /* 0x0000000908087547 */ /* 0x000fec000b800000 */
[----:B------:R-:W-:Y:S01]  /*0ec0*/  FSETP.NEU.AND P4, PT, |R9|, +INF , PT ;  /* 0x7f8000000900780b */ /* 0x000fe20003f8d200 */
[----:B------:R-:W-:Y:S01]  /*0ed0*/  ULOP3.LUT UR4, UR4, 0x7ffffffc, URZ, 0xc0, !UPT ;  /* 0x7ffffffc04047892 */ /* 0x000fe2000f8ec0ff */
[----:B------:R-:W-:Y:S01]  /*0ee0*/  ISETP.NE.AND P5, PT, R10, RZ, PT ;  /* 0x000000ff0a00720c */ /* 0x000fe20003fa5270 */
[----:B------:R-:W-:Y:S01]  /*0ef0*/  BSSY.RECONVERGENT B0, `(.L_x_5) ;  /* 0x0000023000007945 */ /* 0x000fe20003800200 */
[----:B------:R-:W-:Y:S02]  /*0f00*/  FSETP.NEU.AND P6, PT, |R5|, +INF , PT ;  /* 0x7f8000000500780b */ /* 0x000fe40003fcd200 */
[----:B------:R-:W-:Y:S02]  /*0f10*/  FSEL R0, R19, R4, !P4 ;  /* 0x0000000413007208 */ /* 0x000fe40006000000 */
[----:B------:R-:W-:Y:S02]  /*0f20*/  FSETP.NAN.AND P2, PT, |R7|, |R7|, PT ;  /* 0x400000070700720b */ /* 0x000fe40003f48200 */
[----:B------:R-:W-:-:S02]  /*0f30*/  FSEL R14, R20, R3, P1 ;  /* 0x00000003140e7208 */ /* 0x000fc40000800000 */
[----:B------:R-:W-:Y:S02]  /*0f40*/  FSETP.NAN.AND P3, PT, |R9|, |R9|, PT ;  /* 0x400000090900720b */ /* 0x000fe40003f68200 */
[----:B------:R-:W-:Y:S02]  /*0f50*/  ISETP.NE.AND P4, PT, R6, RZ, PT ;  /* 0x000000ff0600720c */ /* 0x000fe40003f85270 */
[----:B------:R-:W-:Y:S02]  /*0f60*/  FSEL R16, R21, R2, !P6 ;  /* 0x0000000215107208 */ /* 0x000fe40007000000 */
[----:B------:R-:W-:Y:S02]  /*0f70*/  FSEL R15, R19, R0, !P5 ;  /* 0x00000000130f7208 */ /* 0x000fe40006800000 */
[----:B------:R-:W-:Y:S02]  /*0f80*/  FSEL R14, R13, R14, P2 ;  /* 0x0000000e0d0e7208 */ /* 0x000fe40001000000 */
[----:B------:R-:W-:-:S02]  /*0f90*/  ISETP.NE.AND P0, PT, R8, 0x1, PT ;  /* 0x000000010800780c */ /* 0x000fc40003f05270 */
[----:B------:R-:W-:Y:S02]  /*0fa0*/  ISETP.NE.AND P5, PT, R10, 0x1, PT ;  /* 0x000000010a00780c */ /* 0x000fe40003fa5270 */
[----:B------:R-:W-:Y:S02]  /*0fb0*/  FSETP.NAN.AND P2, PT, |R5|, |R5|, PT ;  /* 0x400000050500720b */ /* 0x000fe40003f48200 */
[----:B------:R-:W-:Y:S02]  /*0fc0*/  FSEL R17, R21, R16, !P4 ;  /* 0x0000001015117208 */ /* 0x000fe40006000000 */
[----:B------:R-:W-:Y:S02]  /*0fd0*/  FSEL R15, R12, R15, P3 ;  /* 0x0000000f0c0f7208 */ /* 0x000fe40001800000 */
[----:B------:R-:W-:Y:S02]  /*0fe0*/  ISETP.NE.AND P3, PT, R6, 0x1, PT ;  /* 0x000000010600780c */ /* 0x000fe40003f65270 */
[----:B------:R-:W-:-:S02]  /*0ff0*/  FSEL R14, R14, 1, P0 ;  /* 0x3f8000000e0e7808 */ /* 0x000fc40000000000 */
[----:B------:R-:W-:Y:S02]  /*1000*/  FSEL R17, R18, R17, P2 ;  /* 0x0000001112117208 */ /* 0x000fe40001000000 */
[----:B------:R-:W-:Y:S02]  /*1010*/  FSEL R15, R15, 1, P5 ;  /* 0x3f8000000f0f7808 */ /* 0x000fe40002800000 */
[----:B------:R-:W-:-:S03]  /*1020*/  FSEL R17, R17, 1, P3 ;  /* 0x3f80000011117808 */ /* 0x000fc60001800000 */
[----:B------:R-:W-:-:S04]  /*1030*/  FADD R14, R15, R14 ;  /* 0x0000000e0f0e7221 */ /* 0x000fc80000000000 */
[----:B------:R-:W-:-:S04]  /*1040*/  FADD R14, R14, R17 ;  /* 0x000000110e0e7221 */ /* 0x000fc80000000000 */
[----:B------:R-:W-:Y:S01]  /*1050*/  VIADD R0, R14, 0xf3000000 ;  /* 0xf30000000e007836 */ /* 0x000fe20000000000 */
[----:B------:R0:W1:Y:S04]  /*1060*/  MUFU.RSQ R15, R14 ;  /* 0x0000000e000f7308 */ /* 0x0000680000001400 */
[----:B------:R-:W-:Y:S01]  /*1070*/  ISETP.GT.U32.AND P0, PT, R0, 0x727fffff, PT ;  /* 0x727fffff0000780c */ /* 0x000fe20003f04070 */
[----:B------:R-:W-:-:S12]  /*1080*/  IMAD.U32 R0, RZ, RZ, UR4 ;  /* 0x00000004ff007e24 */ /* 0x000fd8000f8e00ff */
[----:B01----:R-:W-:Y:S05]  /*1090*/  @!P0 BRA `(.L_x_6) ;  /* 0x0000000000108947 */ /* 0x003fea0003800000 */
[----:B------:R-:W-:-:S07]  /*10a0*/  MOV R22, 0x10c0 ;  /* 0x000010c000167802 */ /* 0x000fce0000000f00 */
[----:B------:R-:W-:Y:S05]  /*10b0*/  CALL.REL.NOINC `($__internal_0_$__cuda_sm20_sqrt_rn_f32_slowpath) ;  /* 0x00000008005c7944 */ /* 0x000fea0003c00000 */
[----:B------:R-:W-:Y:S01]  /*10c0*/  MOV R14, R23 ;  /* 0x00000017000e7202 */ /* 0x000fe20000000f00 */
[----:B------:R-:W-:Y:S06]  /*10d0*/  BRA `(.L_x_7) ;  /* 0x0000000000107947 */ /* 0x000fec0003800000 */
.L_x_6:
[----:B------:R-:W-:Y:S01]  /*10e0*/  FMUL.FTZ R17, R14, R15 ;  /* 0x0000000f0e117220 */ /* 0x000fe20000410000 */
[----:B------:R-:W-:-:S03]  /*10f0*/  FMUL.FTZ R15, R15, 0.5 ;  /* 0x3f0000000f0f7820 */ /* 0x000fc60000410000 */
[----:B------:R-:W-:-:S04]  /*1100*/  FFMA R14, -R17, R17, R14 ;  /* 0x00000011110e7223 */ /* 0x000fc8000000010e */
[----:B------:R-:W-:-:S07]  /*1110*/  FFMA R14, R14, R15, R17 ;  /* 0x0000000f0e0e7223 */ /* 0x000fce0000000011 */
.L_x_7:
[----:B------:R-:W-:Y:S05]  /*1120*/  BSYNC.RECONVERGENT B0 ;  /* 0x0000000000007941 */ /* 0x000fea0003800200 */
.L_x_5:
[----:B------:R-:W-:Y:S01]  /*1130*/  ISETP.GT.AND P0, PT, R0, RZ, PT ;  /* 0x000000ff0000720c */ /* 0x000fe20003f04270 */
[----:B------:R-:W0:Y:S01]  /*1140*/  F2F.F64.F32 R14, R14 ;  /* 0x0000000e000e7310 */ /* 0x000e220000201800 */
[----:B------:R-:W-:Y:S01]  /*1150*/  IMAD.MOV.U32 R23, RZ, RZ, RZ ;  /* 0x000000ffff177224 */ /* 0x000fe200078e00ff */
[----:B------:R-:W-:-:S10]  /*1160*/  CS2R R16, SRZ ;  /* 0x0000000000107805 */ /* 0x000fd4000001ff00 */
[----:B------:R-:W-:Y:S05]  /*1170*/  @!P0 BRA `(.L_x_8) ;  /* 0x0000000400288947 */ /* 0x000fea0003800000 */
[----:B------:R-:W-:Y:S01]  /*1180*/  IMAD.IADD R22, R0, 0x1, -R23 ;  /* 0x0000000100167824 */ /* 0x000fe200078e0a17 */
[----:B------:R-:W-:-:S04]  /*1190*/  PLOP3.LUT P0, PT, PT, PT, PT, 0x80, 0x8 ;  /* 0x000000000008781c */ /* 0x000fc80003f0f070 */
[----:B------:R-:W-:-:S13]  /*11a0*/  ISETP.GT.AND P2, PT, R22, 0xc, PT ;  /* 0x0000000c1600780c */ /* 0x000fda0003f44270 */
[----:B------:R-:W-:Y:S05]  /*11b0*/  @!P2 BRA `(.L_x_9) ;  /* 0x0000000000b0a947 */ /* 0x000fea0003800000 */
[----:B------:R-:W-:Y:S02]  /*11c0*/  PLOP3.LUT P0, PT, PT, PT, PT, 0x8, 0x80 ;  /* 0x000000000080781c */ /* 0x000fe40003f0e170 */
[----:B------:R-:W-:-:S11]  /*11d0*/  IADD3 R22, PT, PT, R0, -0xc, RZ ;  /* 0xfffffff400167810 */ /* 0x000fd60007ffe0ff */
.L_x_10:
[----:B0-----:R-:W-:Y:S01]  /*11e0*/  DSETP.GT.AND P2, PT, R16, R14, PT ;  /* 0x0000000e1000722a */ /* 0x001fe20003f44000 */
[----:B------:R-:W-:-:S05]  /*11f0*/  VIADD R25, R23, 0x4 ;  /* 0x0000000417197836 */ /* 0x000fca0000000000 */
[----:B------:R-:W-:-:S04]  /*1200*/  ISETP.EQ.OR P2, PT, R23, RZ, P2 ;  /* 0x000000ff1700720c */ /* 0x000fc80001742670 */
[----:B------:R-:W-:Y:S02]  /*1210*/  FSEL R17, R15, R17, P2 ;  /* 0x000000110f117208 */ /* 0x000fe40001000000 */
[----:B------:R-:W-:Y:S02]  /*1220*/  FSEL R16, R14, R16, P2 ;  /* 0x000000100e107208 */ /* 0x000fe40001000000 */
[----:B------:R-:W-:-:S04]  /*1230*/  SEL R24, R23, R24, P2 ;  /* 0x0000001817187207 */ /* 0x000fc80001000000 */
[----:B------:R-:W-:-:S06]  /*1240*/  DSETP.GT.AND P4, PT, R16, R14, PT ;  /* 0x0000000e1000722a */ /* 0x000fcc0003f84000 */
[----:B------:R-:W-:Y:S02]  /*1250*/  FSEL R16, R14, R16, P4 ;  /* 0x000000100e107208 */ /* 0x000fe40002000000 */
[----:B------:R-:W-:-:S06]  /*1260*/  FSEL R17, R15, R17, P4 ;  /* 0x000000110f117208 */ /* 0x000fcc0002000000 */
[----:B------:R-:W-:Y:S01]  /*1270*/  DSETP.GT.AND P3, PT, R16, R14, PT ;  /* 0x0000000e1000722a */ /* 0x000fe20003f64000 */
[----:B------:R-:W-:-:S05]  /*1280*/  @P4 VIADD R24, R23, 0x1 ;  /* 0x0000000117184836 */ /* 0x000fca0000000000 */
[----:B------:R-:W-:-:S04]  /*1290*/  ISETP.EQ.OR P3, PT, R25, RZ, P3 ;  /* 0x000000ff1900720c */ /* 0x000fc80001f62670 */
[----:B------:R-:W-:Y:S02]  /*12a0*/  FSEL R16, R14, R16, P3 ;  /* 0x000000100e107208 */ /* 0x000fe40001800000 */
[----:B------:R-:W-:Y:S02]  /*12b0*/  FSEL R17, R15, R17, P3 ;  /* 0x000000110f117208 */ /* 0x000fe40001800000 */
[----:B------:R-:W-:Y:S02]  /*12c0*/  SEL R24, R25, R24, P3 ;  /* 0x0000001819187207 */ /* 0x000fe40001800000 */
[----:B------:R-:W-:Y:S02]  /*12d0*/  IADD3 R25, PT, PT, R23, 0x8, RZ ;  /* 0x0000000817197810 */ /* 0x000fe40007ffe0ff */
        /* <DEDUP_REMOVED lines=8> */
[----:B------:R-:W-:Y:S01]  /*1360*/  SEL R24, R25, R24, P2 ;  /* 0x0000001819187207 */ /* 0x000fe20001000000 */
[----:B------:R-:W-:-:S03]  /*1370*/  VIADD R25, R23, 0xc ;  /* 0x0000000c17197836 */ /* 0x000fc60000000000 */
[----:B------:R-:W-:-:S06]  /*1380*/  DSETP.GT.AND P3, PT, R16, R14, PT ;  /* 0x0000000e1000722a */ /* 0x000fcc0003f64000 */
[----:B------:R-:W-:Y:S02]  /*1390*/  FSEL R16, R14, R16, P3 ;  /* 0x000000100e107208 */ /* 0x000fe40001800000 */
[----:B------:R-:W-:-:S06]  /*13a0*/  FSEL R17, R15, R17, P3 ;  /* 0x000000110f117208 */ /* 0x000fcc0001800000 */
[----:B------:R-:W-:Y:S01]  /*13b0*/  DSETP.GT.AND P2, PT, R16, R14, PT ;  /* 0x0000000e1000722a */ /* 0x000fe20003f44000 */
[----:B------:R-:W-:-:S05]  /*13c0*/  @P3 IADD3 R24, PT, PT, R23, 0x9, RZ ;  /* 0x0000000917183810 */ /* 0x000fca0007ffe0ff */
[----:B------:R-:W-:-:S04]  /*13d0*/  ISETP.EQ.OR P2, PT, R25, RZ, P2 ;  /* 0x000000ff1900720c */ /* 0x000fc80001742670 */
[----:B------:R-:W-:Y:S02]  /*13e0*/  FSEL R16, R14, R16, P2 ;  /* 0x000000100e107208 */ /* 0x000fe40001000000 */
[----:B------:R-:W-:Y:S02]  /*13f0*/  FSEL R17, R15, R17, P2 ;  /* 0x000000110f117208 */ /* 0x000fe40001000000 */
[----:B------:R-:W-:-:S04]  /*1400*/  SEL R24, R25, R24, P2 ;  /* 0x0000001819187207 */ /* 0x000fc80001000000 */
[----:B------:R-:W-:-:S06]  /*1410*/  DSETP.GT.AND P2, PT, R16, R14, PT ;  /* 0x0000000e1000722a */ /* 0x000fcc0003f44000 */
[----:B------:R-:W-:Y:S02]  /*1420*/  FSEL R16, R14, R16, P2 ;  /* 0x000000100e107208 */ /* 0x000fe40001000000 */
[----:B------:R-:W-:-:S06]  /*1430*/  FSEL R17, R15, R17, P2 ;  /* 0x000000110f117208 */ /* 0x000fcc0001000000 */
[C---:B------:R-:W-:Y:S02]  /*1440*/  @P2 VIADD R24, R23.reuse, 0xd ;  /* 0x0000000d17182836 */ /* 0x040fe40000000000 */
[----:B------:R-:W-:-:S05]  /*1450*/  VIADD R23, R23, 0x10 ;  /* 0x0000001017177836 */ /* 0x000fca0000000000 */
[----:B------:R-:W-:-:S13]  /*1460*/  ISETP.GE.AND P3, PT, R23, R22, PT ;  /* 0x000000161700720c */ /* 0x000fda0003f66270 */
[----:B------:R-:W-:Y:S05]  /*1470*/  @!P3 BRA `(.L_x_10) ;  /* 0xfffffffc0058b947 */ /* 0x000fea000383ffff */
.L_x_9:
[----:B------:R-:W-:-:S04]  /*1480*/  IADD3 R22, PT, PT, R0, -R23, RZ ;  /* 0x8000001700167210 */ /* 0x000fc80007ffe0ff */
[----:B------:R-:W-:-:S13]  /*1490*/  ISETP.GT.AND P2, PT, R22, 0x4, PT ;  /* 0x000000041600780c */ /* 0x000fda0003f44270 */
[----:B------:R-:W-:Y:S05]  /*14a0*/  @!P2 BRA `(.L_x_11) ;  /* 0x000000000054a947 */ /* 0x000fea0003800000 */
[----:B0-----:R-:W-:Y:S01]  /*14b0*/  DSETP.GT.AND P0, PT, R16, R14, PT ;  /* 0x0000000e1000722a */ /* 0x001fe20003f04000 */
[----:B------:R-:W-:-:S05]  /*14c0*/  VIADD R25, R23, 0x4 ;  /* 0x0000000417197836 */ /* 0x000fca0000000000 */
[----:B------:R-:W-:-:S04]  /*14d0*/  ISETP.EQ.OR P0, PT, R23, RZ, P0 ;  /* 0x000000ff1700720c */ /* 0x000fc80000702670 */
[----:B------:R-:W-:Y:S02]  /*14e0*/  FSEL R17, R15, R17, P0 ;  /* 0x000000110f117208 */ /* 0x000fe40000000000 */
[----:B------:R-:W-:Y:S02]  /*14f0*/  FSEL R16, R14, R16, P0 ;  /* 0x000000100e107208 */ /* 0x000fe40000000000 */
[----:B------:R-:W-:Y:S02]  /*1500*/  SEL R24, R23, R24, P0 ;  /* 0x0000001817187207 */ /* 0x000fe40000000000 */
[----:B------:R-:W-:Y:S02]  /*1510*/  PLOP3.LUT P0, PT, PT, PT, PT, 0x8, 0x80 ;  /* 0x000000000080781c */ /* 0x000fe40003f0e170 */
        /* <DEDUP_REMOVED lines=8> */
[----:B------:R-:W-:-:S04]  /*15a0*/  SEL R24, R25, R24, P2 ;  /* 0x0000001819187207 */ /* 0x000fc80001000000 */
[----:B------:R-:W-:-:S06]  /*15b0*/  DSETP.GT.AND P4, PT, R16, R14, PT ;  /* 0x0000000e1000722a */ /* 0x000fcc0003f84000 */
[----:B------:R-:W-:Y:S02]  /*15c0*/  FSEL R16, R14, R16, P4 ;  /* 0x000000100e107208 */ /* 0x000fe40002000000 */
[----:B------:R-:W-:-:S06]  /*15d0*/  FSEL R17, R15, R17, P4 ;  /* 0x000000110f117208 */ /* 0x000fcc0002000000 */
[C---:B------:R-:W-:Y:S01]  /*15e0*/  @P4 IADD3 R24, PT, PT, R23.reuse, 0x5, RZ ;  /* 0x0000000517184810 */ /* 0x040fe20007ffe0ff */
[----:B------:R-:W-:-:S07]  /*15f0*/  VIADD R23, R23, 0x8 ;  /* 0x0000000817177836 */ /* 0x000fce0000000000 */
.L_x_11:
[----:B------:R-:W-:-:S13]  /*1600*/  ISETP.NE.OR P0, PT, R23, R0, P0 ;  /* 0x000000001700720c */ /* 0x000fda0000705670 */
[----:B------:R-:W-:Y:S05]  /*1610*/  @!P0 BRA `(.L_x_4) ;  /* 0x0000000000308947 */ /* 0x000fea0003800000 */
.L_x_8:
[----:B0-----:R-:W-:-:S06]  /*1620*/  DSETP.GT.AND P0, PT, R16, R14, PT ;  /* 0x0000000e1000722a */ /* 0x001fcc0003f04000 */
        /* <DEDUP_REMOVED lines=8> */
[----:B------:R-:W-:-:S05]  /*16b0*/  VIADD R23, R23, 0x4 ;  /* 0x0000000417177836 */ /* 0x000fca0000000000 */
[----:B------:R-:W-:-:S13]  /*16c0*/  ISETP.NE.AND P0, PT, R23, R0, PT ;  /* 0x000000001700720c */ /* 0x000fda0003f05270 */
[----:B------:R-:W-:Y:S05]  /*16d0*/  @P0 BRA `(.L_x_8) ;  /* 0xfffffffc00d00947 */ /* 0x000fea000383ffff */
.L_x_4:
[----:B------:R-:W-:-:S09]  /*16e0*/  UISETP.NE.AND UP0, UPT, UR5, URZ, UPT ;  /* 0x000000ff0500728c */ /* 0x000fd2000bf05270 */
[----:B------:R-:W-:Y:S05]  /*16f0*/  BRA.U !UP0, `(.L_x_3) ;  /* 0x0000000108bc7547 */ /* 0x000fea000b800000 */
[----:B------:R-:W-:Y:S01]  /*1700*/  ISETP.NE.AND P0, PT, R10, RZ, PT ;  /* 0x000000ff0a00720c */ /* 0x000fe20003f05270 */
[----:B------:R-:W-:Y:S01]  /*1710*/  BSSY.RECONVERGENT B0, `(.L_x_12) ;  /* 0x0000022000007945 */ /* 0x000fe20003800200 */
[----:B------:R-:W-:Y:S02]  /*1720*/  ISETP.NE.AND P5, PT, R6, RZ, PT ;  /* 0x000000ff0600720c */ /* 0x000fe40003fa5270 */
[----:B------:R-:W-:Y:S02]  /*1730*/  FSETP.NAN.AND P4, PT, |R7|, |R7|, PT ;  /* 0x400000070700720b */ /* 0x000fe40003f88200 */
[----:B------:R-:W-:Y:S02]  /*1740*/  FSETP.NEU.AND P3, PT, |R9|, +INF , PT ;  /* 0x7f8000000900780b */ /* 0x000fe40003f6d200 */
[----:B------:R-:W-:Y:S02]  /*1750*/  FSETP.NEU.AND P6, PT, |R5|, +INF , PT ;  /* 0x7f8000000500780b */ /* 0x000fe40003fcd200 */
[----:B------:R-:W-:-:S03]  /*1760*/  ISETP.NE.AND P2, PT, R8, 0x1, PT ;  /* 0x000000010800780c */ /* 0x000fc60003f45270 */
[----:B------:R-:W-:Y:S02]  /*1770*/  @P0 FSEL R19, R19, R4, !P3 ;  /* 0x0000000413130208 */ /* 0x000fe40005800000 */
[----:B------:R-:W-:Y:S02]  /*1780*/  FSETP.NAN.AND P3, PT, |R9|, |R9|, PT ;  /* 0x400000090900720b */ /* 0x000fe40003f68200 */
[----:B------:R-:W-:Y:S02]  /*1790*/  @P5 FSEL R21, R21, R2, !P6 ;  /* 0x0000000215155208 */ /* 0x000fe40007000000 */
[----:B------:R-:W-:Y:S02]  /*17a0*/  ISETP.NE.AND P0, PT, R10, 0x1, PT ;  /* 0x000000010a00780c */ /* 0x000fe40003f05270 */
[----:B------:R-:W-:Y:S02]  /*17b0*/  FSETP.NAN.AND P5, PT, |R5|, |R5|, PT ;  /* 0x400000050500720b */ /* 0x000fe40003fa8200 */
[----:B------:R-:W-:-:S02]  /*17c0*/  @!P4 FSEL R13, R20, R3, P1 ;  /* 0x00000003140dc208 */ /* 0x000fc40000800000 */
[----:B------:R-:W-:Y:S02]  /*17d0*/  FSEL R12, R12, R19, P3 ;  /* 0x000000130c0c7208 */ /* 0x000fe40001800000 */
[----:B------:R-:W-:Y:S02]  /*17e0*/  ISETP.NE.AND P1, PT, R6, 0x1, PT ;  /* 0x000000010600780c */ /* 0x000fe40003f25270 */
[----:B------:R-:W-:Y:S02]  /*17f0*/  FSEL R18, R18, R21, P5 ;  /* 0x0000001512127208 */ /* 0x000fe40002800000 */
[----:B------:R-:W-:Y:S02]  /*1800*/  FSEL R13, R13, 1, P2 ;  /* 0x3f8000000d0d7808 */ /* 0x000fe40001000000 */
[----:B------:R-:W-:Y:S02]  /*1810*/  FSEL R12, R12, 1, P0 ;  /* 0x3f8000000c0c7808 */ /* 0x000fe40000000000 */
[----:B------:R-:W-:-:S03]  /*1820*/  FSEL R3, R18, 1, P1 ;  /* 0x3f80000012037808 */ /* 0x000fc60000800000 */
[----:B------:R-:W-:-:S04]  /*1830*/  FADD R12, R12, R13 ;  /* 0x0000000d0c0c7221 */ /* 0x000fc80000000000 */
[----:B0-----:R-:W-:-:S04]  /*1840*/  FADD R14, R12, R3 ;  /* 0x000000030c0e7221 */ /* 0x001fc80000000000 */
[----:B------:R0:W1:Y:S01]  /*1850*/  MUFU.RSQ R3, R14 ;  /* 0x0000000e00037308 */ /* 0x0000620000001400 */
[----:B------:R-:W-:-:S04]  /*1860*/  IADD3 R2, PT, PT, R14, -0xd000000, RZ ;  /* 0xf30000000e027810 */ /* 0x000fc80007ffe0ff */
[----:B------:R-:W-:-:S13]  /*1870*/  ISETP.GT.U32.AND P0, PT, R2, 0x727fffff, PT ;  /* 0x727fffff0200780c */ /* 0x000fda0003f04070 */
[----:B01----:R-:W-:Y:S05]  /*1880*/  @!P0 BRA `(.L_x_13) ;  /* 0x0000000000188947 */ /* 0x003fea0003800000 */
[----:B------:R-:W-:Y:S01]  /*1890*/  BSSY.RECONVERGENT B1, `(.L_x_14) ;  /* 0x0000003000017945 */ /* 0x000fe20003800200 */
[----:B------:R-:W-:-:S07]  /*18a0*/  MOV R22, 0x18c0 ;  /* 0x000018c000167802 */ /* 0x000fce0000000f00 */
[----:B------:R-:W-:Y:S05]  /*18b0*/  CALL.REL.NOINC `($__internal_0_$__cuda_sm20_sqrt_rn_f32_slowpath) ;  /* 0x00000000005c7944 */ /* 0x000fea0003c00000 */
[----:B------:R-:W-:Y:S05]  /*18c0*/  BSYNC.RECONVERGENT B1 ;  /* 0x0000000000017941 */ /* 0x000fea0003800200 */
.L_x_14:
[----:B------:R-:W-:Y:S01]  /*18d0*/  IMAD.MOV.U32 R2, RZ, RZ, R23 ;  /* 0x000000ffff027224 */ /* 0x000fe200078e0017 */
[----:B------:R-:W-:Y:S06]  /*18e0*/  BRA `(.L_x_15) ;  /* 0x0000000000107947 */ /* 0x000fec0003800000 */
.L_x_13:
[----:B------:R-:W-:Y:S01]  /*18f0*/  FMUL.FTZ R5, R14, R3 ;  /* 0x000000030e057220 */ /* 0x000fe20000410000 */
[----:B------:R-:W-:-:S03]  /*1900*/  FMUL.FTZ R3, R3, 0.5 ;  /* 0x3f00000003037820 */ /* 0x000fc60000410000 */
[----:B------:R-:W-:-:S04]  /*1910*/  FFMA R2, -R5, R5, R14 ;  /* 0x0000000505027223 */ /* 0x000fc8000000010e */
[----:B------:R-:W-:-:S07]  /*1920*/  FFMA R2, R2, R3, R5 ;  /* 0x0000000302027223 */ /* 0x000fce0000000005 */
.L_x_15:
[----:B------:R-:W-:Y:S05]  /*1930*/  BSYNC.RECONVERGENT B0 ;  /* 0x0000000000007941 */ /* 0x000fea0003800200 */
.L_x_12:
[----:B------:R-:W0:Y:S01]  /*1940*/  F2F.F64.F32 R2, R2 ;  /* 0x0000000200027310 */ /* 0x000e220000201800 */
[----:B------:R-:W-:-:S12]  /*1950*/  UIADD3 UR4, UPT, UPT, -UR5, URZ, URZ ;  /* 0x000000ff05047290 */ /* 0x000fd8000fffe1ff */
.L_x_16:
[----:B------:R-:W-:Y:S01]  /*1960*/  UIADD3 UR4, UPT, UPT, UR4, 0x1, URZ ;  /* 0x0000000104047890 */ /* 0x000fe2000fffe0ff */
[----:B0-----:R-:W-:-:S03]  /*1970*/  DSETP.GT.AND P0, PT, R16, R2, PT ;  /* 0x000000021000722a */ /* 0x001fc60003f04000 */
[----:B------:R-:W-:-:S03]  /*1980*/  UISETP.NE.AND UP0, UPT, UR4, URZ, UPT ;  /* 0x000000ff0400728c */ /* 0x000fc6000bf05270 */
[----:B------:R-:W-:-:S04]  /*1990*/  ISETP.EQ.OR P0, PT, R0, RZ, P0 ;  /* 0x000000ff0000720c */ /* 0x000fc80000702670 */
[----:B------:R-:W-:Y:S02]  /*19a0*/  SEL R24, R0, R24, P0 ;  /* 0x0000001800187207 */ /* 0x000fe40000000000 */
[----:B------:R-:W-:Y:S02]  /*19b0*/  FSEL R17, R3, R17, P0 ;  /* 0x0000001103117208 */ /* 0x000fe40000000000 */
[----:B------:R-:W-:Y:S02]  /*19c0*/  FSEL R16, R2, R16, P0 ;  /* 0x0000001002107208 */ /* 0x000fe40000000000 */
[----:B------:R-:W-:Y:S01]  /*19d0*/  IADD3 R0, PT, PT, R0, 0x1, RZ ;  /* 0x0000000100007810 */ /* 0x000fe20007ffe0ff */
[----:B------:R-:W-:Y:S06]  /*19e0*/  BRA.U UP0, `(.L_x_16) ;  /* 0xfffffffd00dc7547 */ /* 0x000fec000b83ffff */
.L_x_3:
[----:B------:R-:W1:Y:S02]  /*19f0*/  LDC.64 R2, c[0x0][0x398] ;  /* 0x0000e600ff027b82 */ /* 0x000e640000000a00 */
[----:B-1----:R-:W-:-:S05]  /*1a00*/  IMAD.WIDE R2, R11, 0x4, R2 ;  /* 0x000000040b027825 */ /* 0x002fca00078e0202 */
[----:B------:R-:W-:Y:S01]  /*1a10*/  STG.E desc[UR6][R2.64], R24 ;  /* 0x0000001802007986 */ /* 0x000fe2000c101906 */
[----:B------:R-:W-:Y:S05]  /*1a20*/  EXIT ;  /* 0x000000000000794d */ /* 0x000fea0003800000 */
        .weak           $__internal_0_$__cuda_sm20_sqrt_rn_f32_slowpath
        .type           $__internal_0_$__cuda_sm20_sqrt_rn_f32_slowpath,@function
        .size           $__internal_0_$__cuda_sm20_sqrt_rn_f32_slowpath,(.L_x_19 - $__internal_0_$__cuda_sm20_sqrt_rn_f32_slowpath)
$__internal_0_$__cuda_sm20_sqrt_rn_f32_slowpath:
[----:B------:R-:W-:-:S13]  /*1a30*/  LOP3.LUT P0, RZ, R14, 0x7fffffff, RZ, 0xc0, !PT ;  /* 0x7fffffff0eff7812 */ /* 0x000fda000780c0ff */
[----:B------:R-:W-:Y:S01]  /*1a40*/  @!P0 IMAD.MOV.U32 R15, RZ, RZ, R14 ;  /* 0x000000ffff0f8224 */ /* 0x000fe200078e000e */
[----:B------:R-:W-:Y:S06]  /*1a50*/  @!P0 BRA `(.L_x_17) ;  /* 0x0000000000408947 */ /* 0x000fec0003800000 */
[----:B------:R-:W-:-:S13]  /*1a60*/  FSETP.GEU.FTZ.AND P0, PT, R14, RZ, PT ;  /* 0x000000ff0e00720b */ /* 0x000fda0003f1e000 */
[----:B------:R-:W-:Y:S01]  /*1a70*/  @!P0 MOV R15, 0x7fffffff ;  /* 0x7fffffff000f8802 */ /* 0x000fe20000000f00 */
[----:B------:R-:W-:Y:S06]  /*1a80*/  @!P0 BRA `(.L_x_17) ;  /* 0x0000000000348947 */ /* 0x000fec0003800000 */
[----:B------:R-:W-:-:S13]  /*1a90*/  FSETP.GTU.FTZ.AND P0, PT, |R14|, +INF , PT ;  /* 0x7f8000000e00780b */ /* 0x000fda0003f1c200 */
[----:B------:R-:W-:Y:S01]  /*1aa0*/  @P0 FADD.FTZ R15, R14, 1 ;  /* 0x3f8000000e0f0421 */ /* 0x000fe20000010000 */
[----:B------:R-:W-:Y:S06]  /*1ab0*/  @P0 BRA `(.L_x_17) ;  /* 0x0000000000280947 */ /* 0x000fec0003800000 */
[----:B------:R-:W-:-:S13]  /*1ac0*/  FSETP.NEU.FTZ.AND P0, PT, |R14|, +INF , PT ;  /* 0x7f8000000e00780b */ /* 0x000fda0003f1d200 */
[----:B------:R-:W-:-:S04]  /*1ad0*/  @P0 FFMA R23, R14, 1.84467440737095516160e+19, RZ ;  /* 0x5f8000000e170823 */ /* 0x000fc800000000ff */
[----:B------:R-:W0:Y:S02]  /*1ae0*/  @P0 MUFU.RSQ R26, R23 ;  /* 0x00000017001a0308 */ /* 0x000e240000001400 */
[----:B0-----:R-:W-:Y:S01]  /*1af0*/  @P0 FMUL.FTZ R28, R23, R26 ;  /* 0x0000001a171c0220 */ /* 0x001fe20000410000 */
[----:B------:R-:W-:-:S03]  /*1b00*/  @P0 FMUL.FTZ R26, R26, 0.5 ;  /* 0x3f0000001a1a0820 */ /* 0x000fc60000410000 */
[----:B------:R-:W-:-:S04]  /*1b10*/  @P0 FADD.FTZ R15, -R28, -RZ ;  /* 0x800000ff1c0f0221 */ /* 0x000fc80000010100 */
[----:B------:R-:W-:Y:S01]  /*1b20*/  @P0 FFMA R25, R28, R15, R23 ;  /* 0x0000000f1c190223 */ /* 0x000fe20000000017 */
[----:B------:R-:W-:-:S03]  /*1b30*/  @!P0 IMAD.MOV.U32 R15, RZ, RZ, R14 ;  /* 0x000000ffff0f8224 */ /* 0x000fc600078e000e */
[----:B------:R-:W-:-:S04]  /*1b40*/  @P0 FFMA R25, R25, R26, R28 ;  /* 0x0000001a19190223 */ /* 0x000fc8000000001c */
[----:B------:R-:W-:-:S07]  /*1b50*/  @P0 FMUL.FTZ R15, R25, 2.3283064365386962891e-10 ;  /* 0x2f800000190f0820 */ /* 0x000fce0000410000 */
.L_x_17:
[----:B------:R-:W-:Y:S01]  /*1b60*/  MOV R23, R15 ;  /* 0x0000000f00177202 */ /* 0x000fe20000000f00 */
[----:B------:R-:W-:Y:S02]  /*1b70*/  HFMA2 R15, -RZ, RZ, 0, 0 ;  /* 0x00000000ff0f7431 */ /* 0x000fe400000001ff */
[----:B------:R-:W-:-:S04]  /*1b80*/  IMAD.MOV.U32 R14, RZ, RZ, R22 ;  /* 0x000000ffff0e7224 */ /* 0x000fc800078e0016 */
[----:B------:R-:W-:Y:S05]  /*1b90*/  RET.REL.NODEC R14 `(_Z14assignClustersPhS_S_PiS_S_S_) ;  /* 0xffffffe40e187950 */ /* 0x000fea0003c3ffff */
.L_x_18:
        /* <DEDUP_REMOVED lines=14> */
.L_x_19:


//--------------------- .nv.shared.reserved.0     --------------------------
	.section	.nv.shared.reserved.0,"aw",@nobits
	.weak		__nv_reservedSMEM_offset_0_alias
	.size		__nv_reservedSMEM_offset_0_alias, 0, 64
	.other		__nv_reservedSMEM_offset_0_alias,@"STO_CUDA_RESERVED_SHARED STV_DEFAULT"
__nv_reservedSMEM_offset_0_alias:
	.zero		0
	.zero		64


//--------------------- .nv.constant0._Z18calculateCentroidsPhS_S_PiS0_S0_S0_ --------------------------
	.section	.nv.constant0._Z18calculateCentroidsPhS_S_PiS0_S0_S0_,"a",@progbits
	.sectionflags	@""
	.align	4
.nv.constant0._Z18calculateCentroidsPhS_S_PiS0_S0_S0_:
	.zero		952


//--------------------- .nv.constant0._Z16clearClusterInfoPiS_S_S_ --------------------------
	.section	.nv.constant0._Z16clearClusterInfoPiS_S_S_,"a",@progbits
	.sectionflags	@""
	.align	4
.nv.constant0._Z16clearClusterInfoPiS_S_S_:
	.zero		928


//--------------------- .nv.constant0._Z11sumClustersPhS_S_PiS0_S0_S0_S0_ --------------------------
	.section	.nv.constant0._Z11sumClustersPhS_S_PiS0_S0_S0_S0_,"a",@progbits
	.sectionflags	@""
	.align	4
.nv.constant0._Z11sumClustersPhS_S_PiS0_S0_S0_S0_:
	.zero		960


//--------------------- .nv.constant0._Z14assignClustersPhS_S_PiS_S_S_ --------------------------
	.section	.nv.constant0._Z14assignClustersPhS_S_PiS_S_S_,"a",@progbits
	.sectionflags	@""
	.align	4
.nv.constant0._Z14assignClustersPhS_S_PiS_S_S_:
	.zero		952


//--------------------- SYMBOLS --------------------------

	.type		.nv.reservedSmem.offset0,@object
	.size		.nv.reservedSmem.offset0,0x4
